//
// Generated by NVIDIA NVVM Compiler
//
// Compiler Build ID: CL-36424714
// Cuda compilation tools, release 13.0, V13.0.88
// Based on NVVM 20.0.0
//

.version 9.0
.target sm_100
.address_size 64

	// .globl	_Z8rgb2grayPKhPfii
.const .align 4 .b8 Gx[36] = {0, 0, 128, 191, 0, 0, 0, 0, 0, 0, 128, 63, 0, 0, 0, 192, 0, 0, 0, 0, 0, 0, 0, 64, 0, 0, 128, 191, 0, 0, 0, 0, 0, 0, 128, 63};
.const .align 4 .b8 Gy[36] = {0, 0, 128, 191, 0, 0, 0, 192, 0, 0, 128, 191, 0, 0, 0, 0, 0, 0, 0, 0, 0, 0, 0, 0, 0, 0, 128, 63, 0, 0, 0, 64, 0, 0, 128, 63};
.const .align 4 .b8 G_Blur[36] = {0, 0, 128, 61, 0, 0, 0, 62, 0, 0, 128, 61, 0, 0, 0, 62, 0, 0, 128, 62, 0, 0, 0, 62, 0, 0, 128, 61, 0, 0, 0, 62, 0, 0, 128, 61};
// _ZZ13gaussian_blurPKfPfiiE5sdata has been demoted
// _ZZ10sobel_edgePKfPfiiE5sdata has been demoted

.visible .entry _Z8rgb2grayPKhPfii(
	.param .u64 .ptr .align 1 _Z8rgb2grayPKhPfii_param_0,
	.param .u64 .ptr .align 1 _Z8rgb2grayPKhPfii_param_1,
	.param .u32 _Z8rgb2grayPKhPfii_param_2,
	.param .u32 _Z8rgb2grayPKhPfii_param_3
)
{
	.reg .pred 	%p<4>;
	.reg .b16 	%rs<4>;
	.reg .b32 	%r<15>;
	.reg .b32 	%f<8>;
	.reg .b64 	%rd<9>;

	ld.param.u64 	%rd1, [_Z8rgb2grayPKhPfii_param_0];
	ld.param.u64 	%rd2, [_Z8rgb2grayPKhPfii_param_1];
	ld.param.u32 	%r3, [_Z8rgb2grayPKhPfii_param_2];
	ld.param.u32 	%r4, [_Z8rgb2grayPKhPfii_param_3];
	mov.u32 	%r6, %ctaid.x;
	mov.u32 	%r7, %ntid.x;
	mov.u32 	%r8, %tid.x;
	mad.lo.s32 	%r1, %r6, %r7, %r8;
	mov.u32 	%r9, %ctaid.y;
	mov.u32 	%r10, %ntid.y;
	mov.u32 	%r11, %tid.y;
	mad.lo.s32 	%r12, %r9, %r10, %r11;
	setp.ge.s32 	%p1, %r1, %r3;
	setp.ge.s32 	%p2, %r12, %r4;
	or.pred  	%p3, %p1, %p2;
	@%p3 bra 	$L__BB0_2;
	cvta.to.global.u64 	%rd3, %rd1;
	cvta.to.global.u64 	%rd4, %rd2;
	mad.lo.s32 	%r13, %r3, %r12, %r1;
	mul.lo.s32 	%r14, %r13, 3;
	cvt.s64.s32 	%rd5, %r14;
	add.s64 	%rd6, %rd3, %rd5;
	ld.global.u8 	%rs1, [%rd6];
	ld.global.u8 	%rs2, [%rd6+1];
	ld.global.u8 	%rs3, [%rd6+2];
	cvt.rn.f32.u16 	%f1, %rs1;
	cvt.rn.f32.u16 	%f2, %rs2;
	mul.f32 	%f3, %f2, 0f3F1645A2;
	fma.rn.f32 	%f4, %f1, 0f3E991687, %f3;
	cvt.rn.f32.u16 	%f5, %rs3;
	fma.rn.f32 	%f6, %f5, 0f3DE978D5, %f4;
	div.rn.f32 	%f7, %f6, 0f437F0000;
	mul.wide.s32 	%rd7, %r13, 4;
	add.s64 	%rd8, %rd4, %rd7;
	st.global.f32 	[%rd8], %f7;
$L__BB0_2:
	ret;

}
	// .globl	_Z13gaussian_blurPKfPfii
.visible .entry _Z13gaussian_blurPKfPfii(
	.param .u64 .ptr .align 1 _Z13gaussian_blurPKfPfii_param_0,
	.param .u64 .ptr .align 1 _Z13gaussian_blurPKfPfii_param_1,
	.param .u32 _Z13gaussian_blurPKfPfii_param_2,
	.param .u32 _Z13gaussian_blurPKfPfii_param_3
)
{
	.reg .pred 	%p<8>;
	.reg .b32 	%r<48>;
	.reg .b32 	%f<29>;
	.reg .b64 	%rd<9>;
	// demoted variable
	.shared .align 4 .b8 _ZZ13gaussian_blurPKfPfiiE5sdata[1368];
	ld.param.u64 	%rd2, [_Z13gaussian_blurPKfPfii_param_0];
	ld.param.u64 	%rd3, [_Z13gaussian_blurPKfPfii_param_1];
	ld.param.u32 	%r23, [_Z13gaussian_blurPKfPfii_param_2];
	ld.param.u32 	%r24, [_Z13gaussian_blurPKfPfii_param_3];
	mov.u32 	%r1, %tid.x;
	mov.u32 	%r2, %tid.y;
	mov.u32 	%r3, %ctaid.x;
	mov.u32 	%r25, %ntid.x;
	mad.lo.s32 	%r4, %r3, %r25, %r1;
	mov.u32 	%r26, %ctaid.y;
	mov.u32 	%r27, %ntid.y;
	mad.lo.s32 	%r5, %r26, %r27, %r2;
	shl.b32 	%r6, %r26, 4;
	setp.gt.u32 	%p1, %r2, 17;
	@%p1 bra 	$L__BB1_6;
	add.s32 	%r7, %r24, -1;
	add.s32 	%r8, %r23, -1;
	add.s32 	%r9, %r1, -1;
	shl.b32 	%r28, %r1, 2;
	mov.u32 	%r29, _ZZ13gaussian_blurPKfPfiiE5sdata;
	add.s32 	%r10, %r29, %r28;
	shl.b32 	%r30, %r3, 4;
	add.s32 	%r11, %r1, %r30;
	add.s32 	%r12, %r6, -1;
	cvta.to.global.u64 	%rd1, %rd2;
	mov.u32 	%r44, %r2;
$L__BB1_2:
	setp.gt.u32 	%p2, %r1, 17;
	@%p2 bra 	$L__BB1_5;
	add.s32 	%r31, %r12, %r44;
	min.s32 	%r32, %r7, %r31;
	max.s32 	%r33, %r32, 0;
	mul.lo.s32 	%r14, %r33, %r23;
	mad.lo.s32 	%r46, %r44, 76, %r10;
	mov.u32 	%r45, %r11;
	mov.u32 	%r47, %r9;
$L__BB1_4:
	add.s32 	%r34, %r45, -1;
	min.s32 	%r35, %r8, %r34;
	max.s32 	%r36, %r35, 0;
	add.s32 	%r37, %r36, %r14;
	mul.wide.s32 	%rd4, %r37, 4;
	add.s64 	%rd5, %rd1, %rd4;
	ld.global.f32 	%f1, [%rd5];
	st.shared.f32 	[%r46], %f1;
	add.s32 	%r19, %r47, 16;
	add.s32 	%r38, %r47, 1;
	add.s32 	%r46, %r46, 64;
	add.s32 	%r45, %r45, 16;
	setp.lt.u32 	%p3, %r38, 2;
	mov.u32 	%r47, %r19;
	@%p3 bra 	$L__BB1_4;
$L__BB1_5:
	add.s32 	%r22, %r44, 16;
	setp.lt.u32 	%p4, %r44, 2;
	mov.u32 	%r44, %r22;
	@%p4 bra 	$L__BB1_2;
$L__BB1_6:
	bar.sync 	0;
	setp.ge.s32 	%p5, %r4, %r23;
	setp.ge.s32 	%p6, %r5, %r24;
	or.pred  	%p7, %p5, %p6;
	@%p7 bra 	$L__BB1_8;
	mov.u32 	%r39, _ZZ13gaussian_blurPKfPfiiE5sdata;
	mad.lo.s32 	%r40, %r2, 76, %r39;
	shl.b32 	%r41, %r1, 2;
	add.s32 	%r42, %r40, %r41;
	ld.shared.f32 	%f2, [%r42];
	ld.const.f32 	%f3, [G_Blur];
	fma.rn.f32 	%f4, %f2, %f3, 0f00000000;
	ld.shared.f32 	%f5, [%r42+4];
	ld.const.f32 	%f6, [G_Blur+4];
	fma.rn.f32 	%f7, %f5, %f6, %f4;
	ld.shared.f32 	%f8, [%r42+8];
	ld.const.f32 	%f9, [G_Blur+8];
	fma.rn.f32 	%f10, %f8, %f9, %f7;
	ld.shared.f32 	%f11, [%r42+76];
	ld.const.f32 	%f12, [G_Blur+12];
	fma.rn.f32 	%f13, %f11, %f12, %f10;
	ld.shared.f32 	%f14, [%r42+80];
	ld.const.f32 	%f15, [G_Blur+16];
	fma.rn.f32 	%f16, %f14, %f15, %f13;
	ld.shared.f32 	%f17, [%r42+84];
	ld.const.f32 	%f18, [G_Blur+20];
	fma.rn.f32 	%f19, %f17, %f18, %f16;
	ld.shared.f32 	%f20, [%r42+152];
	ld.const.f32 	%f21, [G_Blur+24];
	fma.rn.f32 	%f22, %f20, %f21, %f19;
	ld.shared.f32 	%f23, [%r42+156];
	ld.const.f32 	%f24, [G_Blur+28];
	fma.rn.f32 	%f25, %f23, %f24, %f22;
	ld.shared.f32 	%f26, [%r42+160];
	ld.const.f32 	%f27, [G_Blur+32];
	fma.rn.f32 	%f28, %f26, %f27, %f25;
	mad.lo.s32 	%r43, %r23, %r5, %r4;
	cvta.to.global.u64 	%rd6, %rd3;
	mul.wide.s32 	%rd7, %r43, 4;
	add.s64 	%rd8, %rd6, %rd7;
	st.global.f32 	[%rd8], %f28;
$L__BB1_8:
	ret;

}
	// .globl	_Z10sobel_edgePKfPfii
.visible .entry _Z10sobel_edgePKfPfii(
	.param .u64 .ptr .align 1 _Z10sobel_edgePKfPfii_param_0,
	.param .u64 .ptr .align 1 _Z10sobel_edgePKfPfii_param_1,
	.param .u32 _Z10sobel_edgePKfPfii_param_2,
	.param .u32 _Z10sobel_edgePKfPfii_param_3
)
{
	.reg .pred 	%p<9>;
	.reg .b32 	%r<48>;
	.reg .b32 	%f<51>;
	.reg .b64 	%rd<9>;
	// demoted variable
	.shared .align 4 .b8 _ZZ10sobel_edgePKfPfiiE5sdata[1368];
	ld.param.u64 	%rd2, [_Z10sobel_edgePKfPfii_param_0];
	ld.param.u64 	%rd3, [_Z10sobel_edgePKfPfii_param_1];
	ld.param.u32 	%r23, [_Z10sobel_edgePKfPfii_param_2];
	ld.param.u32 	%r24, [_Z10sobel_edgePKfPfii_param_3];
	mov.u32 	%r1, %tid.x;
	mov.u32 	%r2, %tid.y;
	mov.u32 	%r3, %ctaid.x;
	mov.u32 	%r25, %ntid.x;
	mad.lo.s32 	%r4, %r3, %r25, %r1;
	mov.u32 	%r26, %ctaid.y;
	mov.u32 	%r27, %ntid.y;
	mad.lo.s32 	%r5, %r26, %r27, %r2;
	shl.b32 	%r6, %r26, 4;
	setp.gt.u32 	%p1, %r2, 17;
	@%p1 bra 	$L__BB2_6;
	add.s32 	%r7, %r24, -1;
	add.s32 	%r8, %r23, -1;
	add.s32 	%r9, %r1, -1;
	shl.b32 	%r28, %r1, 2;
	mov.u32 	%r29, _ZZ10sobel_edgePKfPfiiE5sdata;
	add.s32 	%r10, %r29, %r28;
	shl.b32 	%r30, %r3, 4;
	add.s32 	%r11, %r1, %r30;
	add.s32 	%r12, %r6, -1;
	cvta.to.global.u64 	%rd1, %rd2;
	mov.u32 	%r44, %r2;
$L__BB2_2:
	setp.gt.u32 	%p2, %r1, 17;
	@%p2 bra 	$L__BB2_5;
	add.s32 	%r31, %r12, %r44;
	min.s32 	%r32, %r7, %r31;
	max.s32 	%r33, %r32, 0;
	mul.lo.s32 	%r14, %r33, %r23;
	mad.lo.s32 	%r46, %r44, 76, %r10;
	mov.u32 	%r45, %r11;
	mov.u32 	%r47, %r9;
$L__BB2_4:
	add.s32 	%r34, %r45, -1;
	min.s32 	%r35, %r8, %r34;
	max.s32 	%r36, %r35, 0;
	add.s32 	%r37, %r36, %r14;
	mul.wide.s32 	%rd4, %r37, 4;
	add.s64 	%rd5, %rd1, %rd4;
	ld.global.f32 	%f1, [%rd5];
	st.shared.f32 	[%r46], %f1;
	add.s32 	%r19, %r47, 16;
	add.s32 	%r38, %r47, 1;
	add.s32 	%r46, %r46, 64;
	add.s32 	%r45, %r45, 16;
	setp.lt.u32 	%p3, %r38, 2;
	mov.u32 	%r47, %r19;
	@%p3 bra 	$L__BB2_4;
$L__BB2_5:
	add.s32 	%r22, %r44, 16;
	setp.lt.u32 	%p4, %r44, 2;
	mov.u32 	%r44, %r22;
	@%p4 bra 	$L__BB2_2;
$L__BB2_6:
	bar.sync 	0;
	setp.ge.s32 	%p5, %r4, %r23;
	setp.ge.s32 	%p6, %r5, %r24;
	or.pred  	%p7, %p5, %p6;
	@%p7 bra 	$L__BB2_8;
	mov.u32 	%r39, _ZZ10sobel_edgePKfPfiiE5sdata;
	mad.lo.s32 	%r40, %r2, 76, %r39;
	shl.b32 	%r41, %r1, 2;
	add.s32 	%r42, %r40, %r41;
	ld.shared.f32 	%f2, [%r42];
	ld.const.f32 	%f3, [Gx];
	fma.rn.f32 	%f4, %f2, %f3, 0f00000000;
	ld.const.f32 	%f5, [Gy];
	fma.rn.f32 	%f6, %f2, %f5, 0f00000000;
	ld.shared.f32 	%f7, [%r42+4];
	ld.const.f32 	%f8, [Gx+4];
	fma.rn.f32 	%f9, %f7, %f8, %f4;
	ld.const.f32 	%f10, [Gy+4];
	fma.rn.f32 	%f11, %f7, %f10, %f6;
	ld.shared.f32 	%f12, [%r42+8];
	ld.const.f32 	%f13, [Gx+8];
	fma.rn.f32 	%f14, %f12, %f13, %f9;
	ld.const.f32 	%f15, [Gy+8];
	fma.rn.f32 	%f16, %f12, %f15, %f11;
	ld.shared.f32 	%f17, [%r42+76];
	ld.const.f32 	%f18, [Gx+12];
	fma.rn.f32 	%f19, %f17, %f18, %f14;
	ld.const.f32 	%f20, [Gy+12];
	fma.rn.f32 	%f21, %f17, %f20, %f16;
	ld.shared.f32 	%f22, [%r42+80];
	ld.const.f32 	%f23, [Gx+16];
	fma.rn.f32 	%f24, %f22, %f23, %f19;
	ld.const.f32 	%f25, [Gy+16];
	fma.rn.f32 	%f26, %f22, %f25, %f21;
	ld.shared.f32 	%f27, [%r42+84];
	ld.const.f32 	%f28, [Gx+20];
	fma.rn.f32 	%f29, %f27, %f28, %f24;
	ld.const.f32 	%f30, [Gy+20];
	fma.rn.f32 	%f31, %f27, %f30, %f26;
	ld.shared.f32 	%f32, [%r42+152];
	ld.const.f32 	%f33, [Gx+24];
	fma.rn.f32 	%f34, %f32, %f33, %f29;
	ld.const.f32 	%f35, [Gy+24];
	fma.rn.f32 	%f36, %f32, %f35, %f31;
	ld.shared.f32 	%f37, [%r42+156];
	ld.const.f32 	%f38, [Gx+28];
	fma.rn.f32 	%f39, %f37, %f38, %f34;
	ld.const.f32 	%f40, [Gy+28];
	fma.rn.f32 	%f41, %f37, %f40, %f36;
	ld.shared.f32 	%f42, [%r42+160];
	ld.const.f32 	%f43, [Gx+32];
	fma.rn.f32 	%f44, %f42, %f43, %f39;
	ld.const.f32 	%f45, [Gy+32];
	fma.rn.f32 	%f46, %f42, %f45, %f41;
	mul.f32 	%f47, %f46, %f46;
	fma.rn.f32 	%f48, %f44, %f44, %f47;
	sqrt.rn.f32 	%f49, %f48;
	setp.gt.f32 	%p8, %f49, 0f3DCCCCCD;
	selp.f32 	%f50, %f49, 0f00000000, %p8;
	mad.lo.s32 	%r43, %r23, %r5, %r4;
	cvta.to.global.u64 	%rd6, %rd3;
	mul.wide.s32 	%rd7, %r43, 4;
	add.s64 	%rd8, %rd6, %rd7;
	st.global.f32 	[%rd8], %f50;
$L__BB2_8:
	ret;

}
	// .globl	_Z11float2ucharPKfPhii
.visible .entry _Z11float2ucharPKfPhii(
	.param .u64 .ptr .align 1 _Z11float2ucharPKfPhii_param_0,
	.param .u64 .ptr .align 1 _Z11float2ucharPKfPhii_param_1,
	.param .u32 _Z11float2ucharPKfPhii_param_2,
	.param .u32 _Z11float2ucharPKfPhii_param_3
)
{
	.reg .pred 	%p<4>;
	.reg .b32 	%r<15>;
	.reg .b32 	%f<5>;
	.reg .b64 	%rd<9>;

	ld.param.u64 	%rd1, [_Z11float2ucharPKfPhii_param_0];
	ld.param.u64 	%rd2, [_Z11float2ucharPKfPhii_param_1];
	ld.param.u32 	%r3, [_Z11float2ucharPKfPhii_param_2];
	ld.param.u32 	%r4, [_Z11float2ucharPKfPhii_param_3];
	mov.u32 	%r6, %ctaid.x;
	mov.u32 	%r7, %ntid.x;
	mov.u32 	%r8, %tid.x;
	mad.lo.s32 	%r1, %r6, %r7, %r8;
	mov.u32 	%r9, %ctaid.y;
	mov.u32 	%r10, %ntid.y;
	mov.u32 	%r11, %tid.y;
	mad.lo.s32 	%r12, %r9, %r10, %r11;
	setp.ge.s32 	%p1, %r1, %r3;
	setp.ge.s32 	%p2, %r12, %r4;
	or.pred  	%p3, %p1, %p2;
	@%p3 bra 	$L__BB3_2;
	cvta.to.global.u64 	%rd3, %rd1;
	cvta.to.global.u64 	%rd4, %rd2;
	mad.lo.s32 	%r13, %r3, %r12, %r1;
	cvt.s64.s32 	%rd5, %r13;
	mul.wide.s32 	%rd6, %r13, 4;
	add.s64 	%rd7, %rd3, %rd6;
	ld.global.f32 	%f1, [%rd7];
	mul.f32 	%f2, %f1, 0f437F0000;
	min.f32 	%f3, %f2, 0f437F0000;
	max.f32 	%f4, %f3, 0f00000000;
	cvt.rzi.u32.f32 	%r14, %f4;
	add.s64 	%rd8, %rd4, %rd5;
	st.global.u8 	[%rd8], %r14;
$L__BB3_2:
	ret;

}


// ===== COMPILED SASS (sm_100) =====

	.target	sm_100

	.elftype	@"ET_EXEC"


//--------------------- .note.nv.tkinfo           --------------------------
	.section	.note.nv.tkinfo,"",@"SHT_NOTE"
	.sectionflags	@"SHF_NOTE_NV_TKINFO"
	.tkinfo
        /*0018*/ 	.word	0x00000002
        /*0030*/ 	.string	""
        /*0030*/ 	.string	"ptxas"
        /*0030*/ 	.string	"Cuda compilation tools, release 13.0, V13.0.88"
        /*0030*/ 	.string	"Build cuda_13.0.r13.0/compiler.36424714_0"
        /*0030*/ 	.string	"-arch sm_100 -m 64 "



//--------------------- .note.nv.cuinfo           --------------------------
	.section	.note.nv.cuinfo,"",@"SHT_NOTE"
	.sectionflags	@"SHF_NOTE_NV_CUINFO"
        /*0018*/ 	.short	0x0002
        /*001a*/ 	.short	0x0064
        /*001c*/ 	.short	0x0082
	.zero		2


//--------------------- .nv.info                  --------------------------
	.section	.nv.info,"",@"SHT_CUDA_INFO"
	.align	4


	//----- nvinfo : EIATTR_REGCOUNT
	.align		4
        /*0000*/ 	.byte	0x04, 0x2f
        /*0002*/ 	.short	(.L_4 - .L_3)
	.align		4
.L_3:
        /*0004*/ 	.word	index@(_Z8rgb2grayPKhPfii)
        /*0008*/ 	.word	0x0000000d


	//----- nvinfo : EIATTR_FRAME_SIZE
	.align		4
.L_4:
        /*000c*/ 	.byte	0x04, 0x11
        /*000e*/ 	.short	(.L_6 - .L_5)
	.align		4
.L_5:
        /*0010*/ 	.word	index@($__internal_1_$__cuda_sm3x_div_rn_noftz_f32_slowpath)
        /*0014*/ 	.word	0x00000000


	//----- nvinfo : EIATTR_FRAME_SIZE
	.align		4
.L_6:
        /*0018*/ 	.byte	0x04, 0x11
        /*001a*/ 	.short	(.L_8 - .L_7)
	.align		4
.L_7:
        /*001c*/ 	.word	index@(_Z8rgb2grayPKhPfii)
        /*0020*/ 	.word	0x00000000


	//----- nvinfo : EIATTR_REGCOUNT
	.align		4
.L_8:
        /*0024*/ 	.byte	0x04, 0x2f
        /*0026*/ 	.short	(.L_10 - .L_9)
	.align		4
.L_9:
        /*0028*/ 	.word	index@(_Z13gaussian_blurPKfPfii)
        /*002c*/ 	.word	0x00000018


	//----- nvinfo : EIATTR_FRAME_SIZE
	.align		4
.L_10:
        /*0030*/ 	.byte	0x04, 0x11
        /*0032*/ 	.short	(.L_12 - .L_11)
	.align		4
.L_11:
        /*0034*/ 	.word	index@(_Z13gaussian_blurPKfPfii)
        /*0038*/ 	.word	0x00000000


	//----- nvinfo : EIATTR_REGCOUNT
	.align		4
.L_12:
        /*003c*/ 	.byte	0x04, 0x2f
        /*003e*/ 	.short	(.L_14 - .L_13)
	.align		4
.L_13:
        /*0040*/ 	.word	index@(_Z10sobel_edgePKfPfii)
        /*0044*/ 	.word	0x00000018


	//----- nvinfo : EIATTR_FRAME_SIZE
	.align		4
.L_14:
        /*0048*/ 	.byte	0x04, 0x11
        /*004a*/ 	.short	(.L_16 - .L_15)
	.align		4
.L_15:
        /*004c*/ 	.word	index@($__internal_0_$__cuda_sm20_sqrt_rn_f32_slowpath)
        /*0050*/ 	.word	0x00000000


	//----- nvinfo : EIATTR_FRAME_SIZE
	.align		4
.L_16:
        /*0054*/ 	.byte	0x04, 0x11
        /*0056*/ 	.short	(.L_18 - .L_17)
	.align		4
.L_17:
        /*0058*/ 	.word	index@(_Z10sobel_edgePKfPfii)
        /*005c*/ 	.word	0x00000000


	//----- nvinfo : EIATTR_REGCOUNT
	.align		4
.L_18:
        /*0060*/ 	.byte	0x04, 0x2f
        /*0062*/ 	.short	(.L_20 - .L_19)
	.align		4
.L_19:
        /*0064*/ 	.word	index@(_Z11float2ucharPKfPhii)
        /*0068*/ 	.word	0x0000000a


	//----- nvinfo : EIATTR_FRAME_SIZE
	.align		4
.L_20:
        /*006c*/ 	.byte	0x04, 0x11
        /*006e*/ 	.short	(.L_22 - .L_21)
	.align		4
.L_21:
        /*0070*/ 	.word	index@(_Z11float2ucharPKfPhii)
        /*0074*/ 	.word	0x00000000


	//----- nvinfo : EIATTR_MIN_STACK_SIZE
	.align		4
.L_22:
        /*0078*/ 	.byte	0x04, 0x12
        /*007a*/ 	.short	(.L_24 - .L_23)
	.align		4
.L_23:
        /*007c*/ 	.word	index@(_Z11float2ucharPKfPhii)
        /*0080*/ 	.word	0x00000000


	//----- nvinfo : EIATTR_MIN_STACK_SIZE
	.align		4
.L_24:
        /*0084*/ 	.byte	0x04, 0x12
        /*0086*/ 	.short	(.L_26 - .L_25)
	.align		4
.L_25:
        /*0088*/ 	.word	index@(_Z10sobel_edgePKfPfii)
        /*008c*/ 	.word	0x00000000


	//----- nvinfo : EIATTR_MIN_STACK_SIZE
	.align		4
.L_26:
        /*0090*/ 	.byte	0x04, 0x12
        /*0092*/ 	.short	(.L_28 - .L_27)
	.align		4
.L_27:
        /*0094*/ 	.word	index@(_Z13gaussian_blurPKfPfii)
        /*0098*/ 	.word	0x00000000


	//----- nvinfo : EIATTR_MIN_STACK_SIZE
	.align		4
.L_28:
        /*009c*/ 	.byte	0x04, 0x12
        /*009e*/ 	.short	(.L_30 - .L_29)
	.align		4
.L_29:
        /*00a0*/ 	.word	index@(_Z8rgb2grayPKhPfii)
        /*00a4*/ 	.word	0x00000000
.L_30:


//--------------------- .nv.compat                --------------------------
	.section	.nv.compat,"",@"SHT_CUDA_COMPAT_INFO"
	.align	4
        /*0000*/ 	.byte	0x02, 0x09, 0x00, 0x00, 0x02, 0x02, 0x01, 0x00, 0x02, 0x05, 0x05, 0x00, 0x03, 0x07, 0x01, 0x01
        /*0010*/ 	.byte	0x02, 0x03, 0x00, 0x00, 0x02, 0x06, 0x01, 0x00, 0x04, 0x0b, 0x08, 0x00, 0x01, 0x00, 0x00, 0x00
        /*0020*/ 	.byte	0x00, 0x00, 0x00, 0x00


//--------------------- .nv.info._Z11float2ucharPKfPhii --------------------------
	.section	.nv.info._Z11float2ucharPKfPhii,"",@"SHT_CUDA_INFO"
	.sectionflags	@""
	.align	4


	//----- nvinfo : EIATTR_CUDA_API_VERSION
	.align		4
        /*0000*/ 	.byte	0x04, 0x37
        /*0002*/ 	.short	(.L_32 - .L_31)
.L_31:
        /*0004*/ 	.word	0x00000082


	//----- nvinfo : EIATTR_KPARAM_INFO
	.align		4
.L_32:
        /*0008*/ 	.byte	0x04, 0x17
        /*000a*/ 	.short	(.L_34 - .L_33)
.L_33:
        /*000c*/ 	.word	0x00000000
        /*0010*/ 	.short	0x0003
        /*0012*/ 	.short	0x0014
        /*0014*/ 	.byte	0x00, 0xf0, 0x11, 0x00


	//----- nvinfo : EIATTR_KPARAM_INFO
	.align		4
.L_34:
        /*0018*/ 	.byte	0x04, 0x17
        /*001a*/ 	.short	(.L_36 - .L_35)
.L_35:
        /*001c*/ 	.word	0x00000000
        /*0020*/ 	.short	0x0002
        /*0022*/ 	.short	0x0010
        /*0024*/ 	.byte	0x00, 0xf0, 0x11, 0x00


	//----- nvinfo : EIATTR_KPARAM_INFO
	.align		4
.L_36:
        /*0028*/ 	.byte	0x04, 0x17
        /*002a*/ 	.short	(.L_38 - .L_37)
.L_37:
        /*002c*/ 	.word	0x00000000
        /*0030*/ 	.short	0x0001
        /*0032*/ 	.short	0x0008
        /*0034*/ 	.byte	0x00, 0xf5, 0x21, 0x00


	//----- nvinfo : EIATTR_KPARAM_INFO
	.align		4
.L_38:
        /*0038*/ 	.byte	0x04, 0x17
        /*003a*/ 	.short	(.L_40 - .L_39)
.L_39:
        /*003c*/ 	.word	0x00000000
        /*0040*/ 	.short	0x0000
        /*0042*/ 	.short	0x0000
        /*0044*/ 	.byte	0x00, 0xf5, 0x21, 0x00


	//----- nvinfo : EIATTR_SPARSE_MMA_MASK
	.align		4
.L_40:
        /*0048*/ 	.byte	0x03, 0x50
        /*004a*/ 	.short	0x0000


	//----- nvinfo : EIATTR_MAXREG_COUNT
	.align		4
        /*004c*/ 	.byte	0x03, 0x1b
        /*004e*/ 	.short	0x00ff


	//----- nvinfo : EIATTR_MERCURY_ISA_VERSION
	.align		4
        /*0050*/ 	.byte	0x03, 0x5f
        /*0052*/ 	.short	0x0101


	//----- nvinfo : EIATTR_VRC_CTA_INIT_COUNT
	.align		4
        /*0054*/ 	.byte	0x02, 0x4a
	.zero		1
	.zero		1


	//----- nvinfo : EIATTR_EXIT_INSTR_OFFSETS
	.align		4
        /*0058*/ 	.byte	0x04, 0x1c
        /*005a*/ 	.short	(.L_42 - .L_41)


	//   ....[0]....
.L_41:
        /*005c*/ 	.word	0x000000c0


	//   ....[1]....
        /*0060*/ 	.word	0x000001a0


	//----- nvinfo : EIATTR_CBANK_PARAM_SIZE
	.align		4
.L_42:
        /*0064*/ 	.byte	0x03, 0x19
        /*0066*/ 	.short	0x0018


	//----- nvinfo : EIATTR_PARAM_CBANK
	.align		4
        /*0068*/ 	.byte	0x04, 0x0a
        /*006a*/ 	.short	(.L_44 - .L_43)
	.align		4
.L_43:
        /*006c*/ 	.word	index@(.nv.constant0._Z11float2ucharPKfPhii)
        /*0070*/ 	.short	0x0380
        /*0072*/ 	.short	0x0018


	//----- nvinfo : EIATTR_SW_WAR
	.align		4
.L_44:
        /*0074*/ 	.byte	0x04, 0x36
        /*0076*/ 	.short	(.L_46 - .L_45)
.L_45:
        /*0078*/ 	.word	0x00000008
.L_46:


//--------------------- .nv.info._Z10sobel_edgePKfPfii --------------------------
	.section	.nv.info._Z10sobel_edgePKfPfii,"",@"SHT_CUDA_INFO"
	.sectionflags	@""
	.align	4


	//----- nvinfo : EIATTR_CUDA_API_VERSION
	.align		4
        /*0000*/ 	.byte	0x04, 0x37
        /*0002*/ 	.short	(.L_48 - .L_47)
.L_47:
        /*0004*/ 	.word	0x00000082


	//----- nvinfo : EIATTR_KPARAM_INFO
	.align		4
.L_48:
        /*0008*/ 	.byte	0x04, 0x17
        /*000a*/ 	.short	(.L_50 - .L_49)
.L_49:
        /*000c*/ 	.word	0x00000000
        /*0010*/ 	.short	0x0003
        /*0012*/ 	.short	0x0014
        /*0014*/ 	.byte	0x00, 0xf0, 0x11, 0x00


	//----- nvinfo : EIATTR_KPARAM_INFO
	.align		4
.L_50:
        /*0018*/ 	.byte	0x04, 0x17
        /*001a*/ 	.short	(.L_52 - .L_51)
.L_51:
        /*001c*/ 	.word	0x00000000
        /*0020*/ 	.short	0x0002
        /*0022*/ 	.short	0x0010
        /*0024*/ 	.byte	0x00, 0xf0, 0x11, 0x00


	//----- nvinfo : EIATTR_KPARAM_INFO
	.align		4
.L_52:
        /*0028*/ 	.byte	0x04, 0x17
        /*002a*/ 	.short	(.L_54 - .L_53)
.L_53:
        /*002c*/ 	.word	0x00000000
        /*0030*/ 	.short	0x0001
        /*0032*/ 	.short	0x0008
        /*0034*/ 	.byte	0x00, 0xf5, 0x21, 0x00


	//----- nvinfo : EIATTR_KPARAM_INFO
	.align		4
.L_54:
        /*0038*/ 	.byte	0x04, 0x17
        /*003a*/ 	.short	(.L_56 - .L_55)
.L_55:
        /*003c*/ 	.word	0x00000000
        /*0040*/ 	.short	0x0000
        /*0042*/ 	.short	0x0000
        /*0044*/ 	.byte	0x00, 0xf5, 0x21, 0x00


	//----- nvinfo : EIATTR_SPARSE_MMA_MASK
	.align		4
.L_56:
        /*0048*/ 	.byte	0x03, 0x50
        /*004a*/ 	.short	0x0000


	//----- nvinfo : EIATTR_MAXREG_COUNT
	.align		4
        /*004c*/ 	.byte	0x03, 0x1b
        /*004e*/ 	.short	0x00ff


	//----- nvinfo : EIATTR_NUM_BARRIERS
	.align		4
        /*0050*/ 	.byte	0x02, 0x4c
        /*0052*/ 	.byte	0x01
	.zero		1


	//----- nvinfo : EIATTR_MERCURY_ISA_VERSION
	.align		4
        /*0054*/ 	.byte	0x03, 0x5f
        /*0056*/ 	.short	0x0101


	//----- nvinfo : EIATTR_VRC_CTA_INIT_COUNT
	.align		4
        /*0058*/ 	.byte	0x02, 0x4a
	.zero		1
	.zero		1


	//----- nvinfo : EIATTR_EXIT_INSTR_OFFSETS
	.align		4
        /*005c*/ 	.byte	0x04, 0x1c
        /*005e*/ 	.short	(.L_58 - .L_57)


	//   ....[0]....
.L_57:
        /*0060*/ 	.word	0x00000360


	//   ....[1]....
        /*0064*/ 	.word	0x00000720


	//----- nvinfo : EIATTR_CRS_STACK_SIZE
	.align		4
.L_58:
        /*0068*/ 	.byte	0x04, 0x1e
        /*006a*/ 	.short	(.L_60 - .L_59)
.L_59:
        /*006c*/ 	.word	0x00000000


	//----- nvinfo : EIATTR_CBANK_PARAM_SIZE
	.align		4
.L_60:
        /*0070*/ 	.byte	0x03, 0x19
        /*0072*/ 	.short	0x0018


	//----- nvinfo : EIATTR_PARAM_CBANK
	.align		4
        /*0074*/ 	.byte	0x04, 0x0a
        /*0076*/ 	.short	(.L_62 - .L_61)
	.align		4
.L_61:
        /*0078*/ 	.word	index@(.nv.constant0._Z10sobel_edgePKfPfii)
        /*007c*/ 	.short	0x0380
        /*007e*/ 	.short	0x0018


	//----- nvinfo : EIATTR_SW_WAR
	.align		4
.L_62:
        /*0080*/ 	.byte	0x04, 0x36
        /*0082*/ 	.short	(.L_64 - .L_63)
.L_63:
        /*0084*/ 	.word	0x00000008
.L_64:


//--------------------- .nv.info._Z13gaussian_blurPKfPfii --------------------------
	.section	.nv.info._Z13gaussian_blurPKfPfii,"",@"SHT_CUDA_INFO"
	.sectionflags	@""
	.align	4


	//----- nvinfo : EIATTR_CUDA_API_VERSION
	.align		4
        /*0000*/ 	.byte	0x04, 0x37
        /*0002*/ 	.short	(.L_66 - .L_65)
.L_65:
        /*0004*/ 	.word	0x00000082


	//----- nvinfo : EIATTR_KPARAM_INFO
	.align		4
.L_66:
        /*0008*/ 	.byte	0x04, 0x17
        /*000a*/ 	.short	(.L_68 - .L_67)
.L_67:
        /*000c*/ 	.word	0x00000000
        /*0010*/ 	.short	0x0003
        /*0012*/ 	.short	0x0014
        /*0014*/ 	.byte	0x00, 0xf0, 0x11, 0x00


	//----- nvinfo : EIATTR_KPARAM_INFO
	.align		4
.L_68:
        /*0018*/ 	.byte	0x04, 0x17
        /*001a*/ 	.short	(.L_70 - .L_69)
.L_69:
        /*001c*/ 	.word	0x00000000
        /*0020*/ 	.short	0x0002
        /*0022*/ 	.short	0x0010
        /*0024*/ 	.byte	0x00, 0xf0, 0x11, 0x00


	//----- nvinfo : EIATTR_KPARAM_INFO
	.align		4
.L_70:
        /*0028*/ 	.byte	0x04, 0x17
        /*002a*/ 	.short	(.L_72 - .L_71)
.L_71:
        /*002c*/ 	.word	0x00000000
        /*0030*/ 	.short	0x0001
        /*0032*/ 	.short	0x0008
        /*0034*/ 	.byte	0x00, 0xf5, 0x21, 0x00


	//----- nvinfo : EIATTR_KPARAM_INFO
	.align		4
.L_72:
        /*0038*/ 	.byte	0x04, 0x17
        /*003a*/ 	.short	(.L_74 - .L_73)
.L_73:
        /*003c*/ 	.word	0x00000000
        /*0040*/ 	.short	0x0000
        /*0042*/ 	.short	0x0000
        /*0044*/ 	.byte	0x00, 0xf5, 0x21, 0x00


	//----- nvinfo : EIATTR_SPARSE_MMA_MASK
	.align		4
.L_74:
        /*0048*/ 	.byte	0x03, 0x50
        /*004a*/ 	.short	0x0000


	//----- nvinfo : EIATTR_MAXREG_COUNT
	.align		4
        /*004c*/ 	.byte	0x03, 0x1b
        /*004e*/ 	.short	0x00ff


	//----- nvinfo : EIATTR_NUM_BARRIERS
	.align		4
        /*0050*/ 	.byte	0x02, 0x4c
        /*0052*/ 	.byte	0x01
	.zero		1


	//----- nvinfo : EIATTR_MERCURY_ISA_VERSION
	.align		4
        /*0054*/ 	.byte	0x03, 0x5f
        /*0056*/ 	.short	0x0101


	//----- nvinfo : EIATTR_VRC_CTA_INIT_COUNT
	.align		4
        /*0058*/ 	.byte	0x02, 0x4a
	.zero		1
	.zero		1


	//----- nvinfo : EIATTR_EXIT_INSTR_OFFSETS
	.align		4
        /*005c*/ 	.byte	0x04, 0x1c
        /*005e*/ 	.short	(.L_76 - .L_75)


	//   ....[0]....
.L_75:
        /*0060*/ 	.word	0x00000360


	//   ....[1]....
        /*0064*/ 	.word	0x00000560


	//----- nvinfo : EIATTR_CRS_STACK_SIZE
	.align		4
.L_76:
        /*0068*/ 	.byte	0x04, 0x1e
        /*006a*/ 	.short	(.L_78 - .L_77)
.L_77:
        /*006c*/ 	.word	0x00000000


	//----- nvinfo : EIATTR_CBANK_PARAM_SIZE
	.align		4
.L_78:
        /*0070*/ 	.byte	0x03, 0x19
        /*0072*/ 	.short	0x0018


	//----- nvinfo : EIATTR_PARAM_CBANK
	.align		4
        /*0074*/ 	.byte	0x04, 0x0a
        /*0076*/ 	.short	(.L_80 - .L_79)
	.align		4
.L_79:
        /*0078*/ 	.word	index@(.nv.constant0._Z13gaussian_blurPKfPfii)
        /*007c*/ 	.short	0x0380
        /*007e*/ 	.short	0x0018


	//----- nvinfo : EIATTR_SW_WAR
	.align		4
.L_80:
        /*0080*/ 	.byte	0x04, 0x36
        /*0082*/ 	.short	(.L_82 - .L_81)
.L_81:
        /*0084*/ 	.word	0x00000008
.L_82:


//--------------------- .nv.info._Z8rgb2grayPKhPfii --------------------------
	.section	.nv.info._Z8rgb2grayPKhPfii,"",@"SHT_CUDA_INFO"
	.sectionflags	@""
	.align	4


	//----- nvinfo : EIATTR_CUDA_API_VERSION
	.align		4
        /*0000*/ 	.byte	0x04, 0x37
        /*0002*/ 	.short	(.L_84 - .L_83)
.L_83:
        /*0004*/ 	.word	0x00000082


	//----- nvinfo : EIATTR_KPARAM_INFO
	.align		4
.L_84:
        /*0008*/ 	.byte	0x04, 0x17
        /*000a*/ 	.short	(.L_86 - .L_85)
.L_85:
        /*000c*/ 	.word	0x00000000
        /*0010*/ 	.short	0x0003
        /*0012*/ 	.short	0x0014
        /*0014*/ 	.byte	0x00, 0xf0, 0x11, 0x00


	//----- nvinfo : EIATTR_KPARAM_INFO
	.align		4
.L_86:
        /*0018*/ 	.byte	0x04, 0x17
        /*001a*/ 	.short	(.L_88 - .L_87)
.L_87:
        /*001c*/ 	.word	0x00000000
        /*0020*/ 	.short	0x0002
        /*0022*/ 	.short	0x0010
        /*0024*/ 	.byte	0x00, 0xf0, 0x11, 0x00


	//----- nvinfo : EIATTR_KPARAM_INFO
	.align		4
.L_88:
        /*0028*/ 	.byte	0x04, 0x17
        /*002a*/ 	.short	(.L_90 - .L_89)
.L_89:
        /*002c*/ 	.word	0x00000000
        /*0030*/ 	.short	0x0001
        /*0032*/ 	.short	0x0008
        /*0034*/ 	.byte	0x00, 0xf5, 0x21, 0x00


	//----- nvinfo : EIATTR_KPARAM_INFO
	.align		4
.L_90:
        /*0038*/ 	.byte	0x04, 0x17
        /*003a*/ 	.short	(.L_92 - .L_91)
.L_91:
        /*003c*/ 	.word	0x00000000
        /*0040*/ 	.short	0x0000
        /*0042*/ 	.short	0x0000
        /*0044*/ 	.byte	0x00, 0xf5, 0x21, 0x00


	//----- nvinfo : EIATTR_SPARSE_MMA_MASK
	.align		4
.L_92:
        /*0048*/ 	.byte	0x03, 0x50
        /*004a*/ 	.short	0x0000


	//----- nvinfo : EIATTR_MAXREG_COUNT
	.align		4
        /*004c*/ 	.byte	0x03, 0x1b
        /*004e*/ 	.short	0x00ff


	//----- nvinfo : EIATTR_MERCURY_ISA_VERSION
	.align		4
        /*0050*/ 	.byte	0x03, 0x5f
        /*0052*/ 	.short	0x0101


	//----- nvinfo : EIATTR_VRC_CTA_INIT_COUNT
	.align		4
        /*0054*/ 	.byte	0x02, 0x4a
	.zero		1
	.zero		1


	//----- nvinfo : EIATTR_EXIT_INSTR_OFFSETS
	.align		4
        /*0058*/ 	.byte	0x04, 0x1c
        /*005a*/ 	.short	(.L_94 - .L_93)


	//   ....[0]....
.L_93:
        /*005c*/ 	.word	0x000000c0


	//   ....[1]....
        /*0060*/ 	.word	0x000002c0


	//----- nvinfo : EIATTR_CRS_STACK_SIZE
	.align		4
.L_94:
        /*0064*/ 	.byte	0x04, 0x1e
        /*0066*/ 	.short	(.L_96 - .L_95)
.L_95:
        /*0068*/ 	.word	0x00000000


	//----- nvinfo : EIATTR_CBANK_PARAM_SIZE
	.align		4
.L_96:
        /*006c*/ 	.byte	0x03, 0x19
        /*006e*/ 	.short	0x0018


	//----- nvinfo : EIATTR_PARAM_CBANK
	.align		4
        /*0070*/ 	.byte	0x04, 0x0a
        /*0072*/ 	.short	(.L_98 - .L_97)
	.align		4
.L_97:
        /*0074*/ 	.word	index@(.nv.constant0._Z8rgb2grayPKhPfii)
        /*0078*/ 	.short	0x0380
        /*007a*/ 	.short	0x0018


	//----- nvinfo : EIATTR_SW_WAR
	.align		4
.L_98:
        /*007c*/ 	.byte	0x04, 0x36
        /*007e*/ 	.short	(.L_100 - .L_99)
.L_99:
        /*0080*/ 	.word	0x00000008
.L_100:


//--------------------- .nv.callgraph             --------------------------
	.section	.nv.callgraph,"",@"SHT_CUDA_CALLGRAPH"
	.align	4
	.sectionentsize	8
	.align		4
        /*0000*/ 	.word	0x00000000
	.align		4
        /*0004*/ 	.word	0xffffffff
	.align		4
        /*0008*/ 	.word	0x00000000
	.align		4
        /*000c*/ 	.word	0xfffffffe
	.align		4
        /*0010*/ 	.word	0x00000000
	.align		4
        /*0014*/ 	.word	0xfffffffd
	.align		4
        /*0018*/ 	.word	0x00000000
	.align		4
        /*001c*/ 	.word	0xfffffffc


//--------------------- .nv.constant3             --------------------------
	.section	.nv.constant3,"a",@progbits
	.align	4
.nv.constant3:
	.type		Gx,@object
	.size		Gx,(Gy - Gx)
Gx:
        /*0000*/ 	.byte	0x00, 0x00, 0x80, 0xbf, 0x00, 0x00, 0x00, 0x00, 0x00, 0x00, 0x80, 0x3f, 0x00, 0x00, 0x00, 0xc0
        /*0010*/ 	.byte	0x00, 0x00, 0x00, 0x00, 0x00, 0x00, 0x00, 0x40, 0x00, 0x00, 0x80, 0xbf, 0x00, 0x00, 0x00, 0x00
        /*0020*/ 	.byte	0x00, 0x00, 0x80, 0x3f
	.type		Gy,@object
	.size		Gy,(G_Blur - Gy)
Gy:
        /*0024*/ 	.byte	0x00, 0x00, 0x80, 0xbf, 0x00, 0x00, 0x00, 0xc0, 0x00, 0x00, 0x80, 0xbf, 0x00, 0x00, 0x00, 0x00
        /*0034*/ 	.byte	0x00, 0x00, 0x00, 0x00, 0x00, 0x00, 0x00, 0x00, 0x00, 0x00, 0x80, 0x3f, 0x00, 0x00, 0x00, 0x40
        /*0044*/ 	.byte	0x00, 0x00, 0x80, 0x3f
	.type		G_Blur,@object
	.size		G_Blur,(.L_2 - G_Blur)
G_Blur:
        /*0048*/ 	.byte	0x00, 0x00, 0x80, 0x3d, 0x00, 0x00, 0x00, 0x3e, 0x00, 0x00, 0x80, 0x3d, 0x00, 0x00, 0x00, 0x3e
        /*0058*/ 	.byte	0x00, 0x00, 0x80, 0x3e, 0x00, 0x00, 0x00, 0x3e, 0x00, 0x00, 0x80, 0x3d, 0x00, 0x00, 0x00, 0x3e
        /*0068*/ 	.byte	0x00, 0x00, 0x80, 0x3d
.L_2:


//--------------------- .text._Z11float2ucharPKfPhii --------------------------
	.section	.text._Z11float2ucharPKfPhii,"ax",@progbits
	.align	128
        .global         _Z11float2ucharPKfPhii
        .type           _Z11float2ucharPKfPhii,@function
        .size           _Z11float2ucharPKfPhii,(.L_x_36 - _Z11float2ucharPKfPhii)
        .other          _Z11float2ucharPKfPhii,@"STO_CUDA_ENTRY STV_DEFAULT"
_Z11float2ucharPKfPhii:
.text._Z11float2ucharPKfPhii:
[----:B------:R-:W-:Y:S01]  /*0000*/  LDC R1, c[0x0][0x37c] ;  /* 0x0000df00ff017b82 */ /* 0x000fe20000000800 */
[----:B------:R-:W0:Y:S07]  /*0010*/  S2R R2, SR_TID.Y ;  /* 0x0000000000027919 */ /* 0x000e2e0000002200 */
[----:B------:R-:W1:Y:S01]  /*0020*/  LDC R0, c[0x0][0x360] ;  /* 0x0000d800ff007b82 */ /* 0x000e620000000800 */
[----:B------:R-:W2:Y:S01]  /*0030*/  LDCU.64 UR6, c[0x0][0x390] ;  /* 0x00007200ff0677ac */ /* 0x000ea20008000a00 */
[----:B------:R-:W1:Y:S06]  /*0040*/  S2R R3, SR_TID.X ;  /* 0x0000000000037919 */ /* 0x000e6c0000002100 */
[----:B------:R-:W0:Y:S08]  /*0050*/  S2UR UR5, SR_CTAID.Y ;  /* 0x00000000000579c3 */ /* 0x000e300000002600 */
[----:B------:R-:W0:Y:S08]  /*0060*/  LDC R5, c[0x0][0x364] ;  /* 0x0000d900ff057b82 */ /* 0x000e300000000800 */
[----:B------:R-:W1:Y:S01]  /*0070*/  S2UR UR4, SR_CTAID.X ;  /* 0x00000000000479c3 */ /* 0x000e620000002500 */
[----:B0-----:R-:W-:-:S05]  /*0080*/  IMAD R5, R5, UR5, R2 ;  /* 0x0000000505057c24 */ /* 0x001fca000f8e0202 */
[----:B--2---:R-:W-:Y:S01]  /*0090*/  ISETP.GE.AND P0, PT, R5, UR7, PT ;  /* 0x0000000705007c0c */ /* 0x004fe2000bf06270 */
[----:B-1----:R-:W-:-:S05]  /*00a0*/  IMAD R0, R0, UR4, R3 ;  /* 0x0000000400007c24 */ /* 0x002fca000f8e0203 */
[----:B------:R-:W-:-:S13]  /*00b0*/  ISETP.GE.OR P0, PT, R0, UR6, P0 ;  /* 0x0000000600007c0c */ /* 0x000fda0008706670 */
[----:B------:R-:W-:Y:S05]  /*00c0*/  @P0 EXIT ;  /* 0x000000000000094d */ /* 0x000fea0003800000 */
[----:B------:R-:W0:Y:S01]  /*00d0*/  LDC.64 R2, c[0x0][0x380] ;  /* 0x0000e000ff027b82 */ /* 0x000e220000000a00 */
[----:B------:R-:W1:Y:S01]  /*00e0*/  LDCU.64 UR4, c[0x0][0x358] ;  /* 0x00006b00ff0477ac */ /* 0x000e620008000a00 */
[----:B------:R-:W-:Y:S01]  /*00f0*/  IMAD R5, R5, UR6, R0 ;  /* 0x0000000605057c24 */ /* 0x000fe2000f8e0200 */
[----:B------:R-:W2:Y:S03]  /*0100*/  LDCU.64 UR8, c[0x0][0x388] ;  /* 0x00007100ff0877ac */ /* 0x000ea60008000a00 */
[----:B0-----:R-:W-:-:S06]  /*0110*/  IMAD.WIDE R2, R5, 0x4, R2 ;  /* 0x0000000405027825 */ /* 0x001fcc00078e0202 */
[----:B-1----:R-:W3:Y:S01]  /*0120*/  LDG.E R2, desc[UR4][R2.64] ;  /* 0x0000000402027981 */ /* 0x002ee2000c1e1900 */
[----:B--2---:R-:W-:-:S04]  /*0130*/  IADD3 R4, P0, PT, R5, UR8, RZ ;  /* 0x0000000805047c10 */ /* 0x004fc8000ff1e0ff */
[----:B------:R-:W-:Y:S01]  /*0140*/  LEA.HI.X.SX32 R5, R5, UR9, 0x1, P0 ;  /* 0x0000000905057c11 */ /* 0x000fe200080f0eff */
[----:B---3--:R-:W-:-:S05]  /*0150*/  FMUL R0, R2, 255 ;  /* 0x437f000002007820 */ /* 0x008fca0000400000 */
[----:B------:R-:W-:-:S04]  /*0160*/  FMNMX R0, R0, 255, PT ;  /* 0x437f000000007809 */ /* 0x000fc80003800000 */
[----:B------:R-:W-:-:S04]  /*0170*/  FMNMX R0, RZ, R0, !PT ;  /* 0x00000000ff007209 */ /* 0x000fc80007800000 */
[----:B------:R-:W0:Y:S02]  /*0180*/  F2I.U32.TRUNC.NTZ R7, R0 ;  /* 0x0000000000077305 */ /* 0x000e24000020f000 */
[----:B0-----:R-:W-:Y:S01]  /*0190*/  STG.E.U8 desc[UR4][R4.64], R7 ;  /* 0x0000000704007986 */ /* 0x001fe2000c101104 */
[----:B------:R-:W-:Y:S05]  /*01a0*/  EXIT ;  /* 0x000000000000794d */ /* 0x000fea0003800000 */
.L_x_0:
[----:B------:R-:W-:-:S00]  /*01b0*/  BRA `(.L_x_0) ;  /* 0xfffffffc00fc7947 */ /* 0x000fc0000383ffff */
[----:B------:R-:W-:-:S00]  /*01c0*/  NOP ;  /* 0x0000000000007918 */ /* 0x000fc00000000000 */
        /* <DEDUP_REMOVED lines=11> */
.L_x_36:


//--------------------- .text._Z10sobel_edgePKfPfii --------------------------
	.section	.text._Z10sobel_edgePKfPfii,"ax",@progbits
	.align	128
        .global         _Z10sobel_edgePKfPfii
        .type           _Z10sobel_edgePKfPfii,@function
        .size           _Z10sobel_edgePKfPfii,(.L_x_34 - _Z10sobel_edgePKfPfii)
        .other          _Z10sobel_edgePKfPfii,@"STO_CUDA_ENTRY STV_DEFAULT"
_Z10sobel_edgePKfPfii:
.text._Z10sobel_edgePKfPfii:
[----:B------:R-:W-:Y:S01]  /*0000*/  LDC R1, c[0x0][0x37c] ;  /* 0x0000df00ff017b82 */ /* 0x000fe20000000800 */
[----:B------:R-:W0:Y:S01]  /*0010*/  S2R R8, SR_TID.Y ;  /* 0x0000000000087919 */ /* 0x000e220000002200 */
[----:B------:R-:W1:Y:S01]  /*0020*/  LDCU UR4, c[0x0][0x360] ;  /* 0x00006c00ff0477ac */ /* 0x000e620008000800 */
[----:B------:R-:W-:Y:S01]  /*0030*/  BSSY.RECONVERGENT B0, `(.L_x_1) ;  /* 0x000002e000007945 */ /* 0x000fe20003800200 */
[----:B------:R-:W1:Y:S01]  /*0040*/  S2R R0, SR_TID.X ;  /* 0x0000000000007919 */ /* 0x000e620000002100 */
[----:B------:R-:W2:Y:S01]  /*0050*/  LDCU UR5, c[0x0][0x364] ;  /* 0x00006c80ff0577ac */ /* 0x000ea20008000800 */
[----:B------:R-:W1:Y:S01]  /*0060*/  S2R R13, SR_CTAID.X ;  /* 0x00000000000d7919 */ /* 0x000e620000002500 */
[----:B------:R-:W3:Y:S01]  /*0070*/  LDCU.64 UR6, c[0x0][0x358] ;  /* 0x00006b00ff0677ac */ /* 0x000ee20008000a00 */
[----:B------:R-:W2:Y:S01]  /*0080*/  S2R R3, SR_CTAID.Y ;  /* 0x0000000000037919 */ /* 0x000ea20000002600 */
[----:B------:R-:W4:Y:S01]  /*0090*/  LDCU UR8, c[0x0][0x390] ;  /* 0x00007200ff0877ac */ /* 0x000f220008000800 */
[----:B0-----:R-:W-:Y:S01]  /*00a0*/  ISETP.GT.U32.AND P0, PT, R8, 0x11, PT ;  /* 0x000000110800780c */ /* 0x001fe20003f04070 */
[----:B-1----:R-:W-:-:S02]  /*00b0*/  IMAD R7, R13, UR4, R0 ;  /* 0x000000040d077c24 */ /* 0x002fc4000f8e0200 */
[----:B--2---:R-:W-:-:S10]  /*00c0*/  IMAD R6, R3, UR5, R8 ;  /* 0x0000000503067c24 */ /* 0x004fd4000f8e0208 */
[----:B---34-:R-:W-:Y:S05]  /*00d0*/  @P0 BRA `(.L_x_2) ;  /* 0x00000000008c0947 */ /* 0x018fea0003800000 */
[----:B------:R-:W0:Y:S01]  /*00e0*/  S2UR UR5, SR_CgaCtaId ;  /* 0x00000000000579c3 */ /* 0x000e220000008800 */
[----:B------:R-:W-:Y:S01]  /*00f0*/  UMOV UR4, 0x400 ;  /* 0x0000040000047882 */ /* 0x000fe20000000000 */
[----:B------:R-:W-:Y:S02]  /*0100*/  LEA R13, R13, R0, 0x4 ;  /* 0x000000000d0d7211 */ /* 0x000fe400078e20ff */
[----:B------:R-:W-:Y:S02]  /*0110*/  LEA R14, R3, 0xffffffff, 0x4 ;  /* 0xffffffff030e7811 */ /* 0x000fe400078e20ff */
[----:B------:R-:W-:Y:S02]  /*0120*/  MOV R5, R8 ;  /* 0x0000000800057202 */ /* 0x000fe40000000f00 */
[----:B------:R-:W1:Y:S01]  /*0130*/  LDC.64 R10, c[0x0][0x390] ;  /* 0x0000e400ff0a7b82 */ /* 0x000e620000000a00 */
[----:B0-----:R-:W-:-:S06]  /*0140*/  ULEA UR4, UR5, UR4, 0x18 ;  /* 0x0000000405047291 */ /* 0x001fcc000f8ec0ff */
[----:B------:R-:W-:Y:S02]  /*0150*/  LEA R12, R0, UR4, 0x2 ;  /* 0x00000004000c7c11 */ /* 0x000fe4000f8e10ff */
[----:B-1----:R-:W-:Y:S02]  /*0160*/  IADD3 R9, PT, PT, R11, -0x1, RZ ;  /* 0xffffffff0b097810 */ /* 0x002fe40007ffe0ff */
[----:B------:R-:W-:Y:S02]  /*0170*/  IADD3 R10, PT, PT, R10, -0x1, RZ ;  /* 0xffffffff0a0a7810 */ /* 0x000fe40007ffe0ff */
[----:B------:R-:W-:-:S07]  /*0180*/  IADD3 R11, PT, PT, R0, -0x1, RZ ;  /* 0xffffffff000b7810 */ /* 0x000fce0007ffe0ff */
.L_x_6:
[----:B------:R-:W-:Y:S01]  /*0190*/  ISETP.GT.U32.AND P1, PT, R0, 0x11, PT ;  /* 0x000000110000780c */ /* 0x000fe20003f24070 */
[----:B------:R-:W-:Y:S01]  /*01a0*/  BSSY.RECONVERGENT B1, `(.L_x_3) ;  /* 0x0000014000017945 */ /* 0x000fe20003800200 */
[C---:B------:R-:W-:Y:S02]  /*01b0*/  ISETP.GE.U32.AND P0, PT, R5.reuse, 0x2, PT ;  /* 0x000000020500780c */ /* 0x040fe40003f06070 */
[----:B------:R-:W-:-:S09]  /*01c0*/  IADD3 R19, PT, PT, R5, 0x10, RZ ;  /* 0x0000001005137810 */ /* 0x000fd20007ffe0ff */
[----:B------:R-:W-:Y:S05]  /*01d0*/  @P1 BRA `(.L_x_4) ;  /* 0x0000000000401947 */ /* 0x000fea0003800000 */
[----:B------:R-:W0:Y:S01]  /*01e0*/  LDC.64 R2, c[0x0][0x380] ;  /* 0x0000e000ff027b82 */ /* 0x000e220000000a00 */
[----:B------:R-:W-:Y:S01]  /*01f0*/  VIADDMNMX.RELU R21, R14, R5, R9, PT ;  /* 0x000000050e157246 */ /* 0x000fe20003801109 */
[----:B------:R-:W-:Y:S01]  /*0200*/  IMAD R15, R5, 0x4c, R12 ;  /* 0x0000004c050f7824 */ /* 0x000fe200078e020c */
[----:B------:R-:W-:Y:S02]  /*0210*/  MOV R17, R13 ;  /* 0x0000000d00117202 */ /* 0x000fe40000000f00 */
[----:B------:R-:W-:-:S07]  /*0220*/  MOV R16, R11 ;  /* 0x0000000b00107202 */ /* 0x000fce0000000f00 */
.L_x_5:
[----:B------:R-:W-:-:S05]  /*0230*/  VIADDMNMX.RELU R4, R17, 0xffffffff, R10, PT ;  /* 0xffffffff11047846 */ /* 0x000fca000380110a */
[----:B------:R-:W-:-:S04]  /*0240*/  IMAD R5, R21, UR8, R4 ;  /* 0x0000000815057c24 */ /* 0x000fc8000f8e0204 */
[----:B0-----:R-:W-:-:S06]  /*0250*/  IMAD.WIDE R4, R5, 0x4, R2 ;  /* 0x0000000405047825 */ /* 0x001fcc00078e0202 */
[----:B------:R-:W2:Y:S01]  /*0260*/  LDG.E R4, desc[UR6][R4.64] ;  /* 0x0000000604047981 */ /* 0x000ea2000c1e1900 */
[C---:B------:R-:W-:Y:S02]  /*0270*/  IADD3 R18, PT, PT, R16.reuse, 0x1, RZ ;  /* 0x0000000110127810 */ /* 0x040fe40007ffe0ff */
[----:B------:R-:W-:Y:S02]  /*0280*/  IADD3 R16, PT, PT, R16, 0x10, RZ ;  /* 0x0000001010107810 */ /* 0x000fe40007ffe0ff */
[----:B------:R-:W-:Y:S02]  /*0290*/  ISETP.GE.U32.AND P1, PT, R18, 0x2, PT ;  /* 0x000000021200780c */ /* 0x000fe40003f26070 */
[----:B------:R-:W-:Y:S01]  /*02a0*/  IADD3 R17, PT, PT, R17, 0x10, RZ ;  /* 0x0000001011117810 */ /* 0x000fe20007ffe0ff */
[----:B--2---:R0:W-:Y:S02]  /*02b0*/  STS [R15], R4 ;  /* 0x000000040f007388 */ /* 0x0041e40000000800 */
[----:B0-----:R-:W-:-:S08]  /*02c0*/  IADD3 R15, PT, PT, R15, 0x40, RZ ;  /* 0x000000400f0f7810 */ /* 0x001fd00007ffe0ff */
[----:B------:R-:W-:Y:S05]  /*02d0*/  @!P1 BRA `(.L_x_5) ;  /* 0xfffffffc00d49947 */ /* 0x000fea000383ffff */
.L_x_4:
[----:B------:R-:W-:Y:S05]  /*02e0*/  BSYNC.RECONVERGENT B1 ;  /* 0x0000000000017941 */ /* 0x000fea0003800200 */
.L_x_3:
[----:B------:R-:W-:Y:S01]  /*02f0*/  MOV R5, R19 ;  /* 0x0000001300057202 */ /* 0x000fe20000000f00 */
[----:B------:R-:W-:Y:S06]  /*0300*/  @!P0 BRA `(.L_x_6) ;  /* 0xfffffffc00a08947 */ /* 0x000fec000383ffff */
.L_x_2:
[----:B------:R-:W-:Y:S05]  /*0310*/  BSYNC.RECONVERGENT B0 ;  /* 0x0000000000007941 */ /* 0x000fea0003800200 */
.L_x_1:
[----:B------:R-:W0:Y:S01]  /*0320*/  LDCU.64 UR4, c[0x0][0x390] ;  /* 0x00007200ff0477ac */ /* 0x000e220008000a00 */
[----:B------:R-:W-:Y:S01]  /*0330*/  BAR.SYNC.DEFER_BLOCKING 0x0 ;  /* 0x0000000000007b1d */ /* 0x000fe20000010000 */
[----:B0-----:R-:W-:-:S04]  /*0340*/  ISETP.GE.AND P0, PT, R6, UR5, PT ;  /* 0x0000000506007c0c */ /* 0x001fc8000bf06270 */
[----:B------:R-:W-:-:S13]  /*0350*/  ISETP.GE.OR P0, PT, R7, UR4, P0 ;  /* 0x0000000407007c0c */ /* 0x000fda0008706670 */
[----:B------:R-:W-:Y:S05]  /*0360*/  @P0 EXIT ;  /* 0x000000000000094d */ /* 0x000fea0003800000 */
[----:B------:R-:W0:Y:S01]  /*0370*/  S2R R3, SR_CgaCtaId ;  /* 0x0000000000037919 */ /* 0x000e220000008800 */
[----:B------:R-:W-:Y:S01]  /*0380*/  MOV R2, 0x400 ;  /* 0x0000040000027802 */ /* 0x000fe20000000f00 */
[----:B------:R-:W1:Y:S01]  /*0390*/  LDCU.128 UR20, c[0x3][0x20] ;  /* 0x00c00400ff1477ac */ /* 0x000e620008000c00 */
[----:B------:R-:W-:Y:S01]  /*03a0*/  BSSY.RECONVERGENT B0, `(.L_x_7) ;  /* 0x0000030000007945 */ /* 0x000fe20003800200 */
[----:B------:R-:W2:Y:S01]  /*03b0*/  LDCU.128 UR8, c[0x3][URZ] ;  /* 0x00c00000ff0877ac */ /* 0x000ea20008000c00 */
[----:B------:R-:W3:Y:S01]  /*03c0*/  LDCU.128 UR12, c[0x3][0x30] ;  /* 0x00c00600ff0c77ac */ /* 0x000ee20008000c00 */
[----:B------:R-:W4:Y:S01]  /*03d0*/  LDCU.128 UR16, c[0x3][0x10] ;  /* 0x00c00200ff1077ac */ /* 0x000f220008000c00 */
[----:B------:R-:W5:Y:S01]  /*03e0*/  LDCU.64 UR4, c[0x3][0x40] ;  /* 0x00c00800ff0477ac */ /* 0x000f620008000a00 */
[----:B0-----:R-:W-:-:S05]  /*03f0*/  LEA R3, R3, R2, 0x18 ;  /* 0x0000000203037211 */ /* 0x001fca00078ec0ff */
[----:B------:R-:W-:-:S05]  /*0400*/  IMAD R3, R8, 0x4c, R3 ;  /* 0x0000004c08037824 */ /* 0x000fca00078e0203 */
[----:B------:R-:W-:-:S05]  /*0410*/  LEA R3, R0, R3, 0x2 ;  /* 0x0000000300037211 */ /* 0x000fca00078e10ff */
[----:B------:R-:W1:Y:S04]  /*0420*/  LDS R0, [R3] ;  /* 0x0000000003007984 */ /* 0x000e680000000800 */
[----:B------:R-:W0:Y:S04]  /*0430*/  LDS R5, [R3+0x4] ;  /* 0x0000040003057984 */ /* 0x000e280000000800 */
[----:B------:R-:W3:Y:S04]  /*0440*/  LDS R9, [R3+0x8] ;  /* 0x0000080003097984 */ /* 0x000ee80000000800 */
[----:B------:R-:W4:Y:S04]  /*0450*/  LDS R11, [R3+0x4c] ;  /* 0x00004c00030b7984 */ /* 0x000f280000000800 */
[----:B------:R-:W5:Y:S04]  /*0460*/  LDS R13, [R3+0x50] ;  /* 0x00005000030d7984 */ /* 0x000f680000000800 */
[----:B------:R-:W5:Y:S04]  /*0470*/  LDS R15, [R3+0x54] ;  /* 0x00005400030f7984 */ /* 0x000f680000000800 */
[----:B------:R-:W5:Y:S04]  /*0480*/  LDS R17, [R3+0x98] ;  /* 0x0000980003117984 */ /* 0x000f680000000800 */
[----:B------:R-:W5:Y:S04]  /*0490*/  LDS R19, [R3+0x9c] ;  /* 0x00009c0003137984 */ /* 0x000f680000000800 */
[----:B------:R-:W5:Y:S01]  /*04a0*/  LDS R21, [R3+0xa0] ;  /* 0x0000a00003157984 */ /* 0x000f620000000800 */
[C---:B-1----:R-:W-:Y:S01]  /*04b0*/  FFMA R2, R0.reuse, UR21, RZ ;  /* 0x0000001500027c23 */ /* 0x042fe200080000ff */
[----:B--2---:R-:W-:-:S03]  /*04c0*/  FFMA R0, R0, UR8, RZ ;  /* 0x0000000800007c23 */ /* 0x004fc600080000ff */
[C---:B0-----:R-:W-:Y:S01]  /*04d0*/  FFMA R2, R5.reuse, UR22, R2 ;  /* 0x0000001605027c23 */ /* 0x041fe20008000002 */
[----:B------:R-:W-:-:S03]  /*04e0*/  FFMA R0, R5, UR9, R0 ;  /* 0x0000000905007c23 */ /* 0x000fc60008000000 */
[C---:B---3--:R-:W-:Y:S01]  /*04f0*/  FFMA R2, R9.reuse, UR23, R2 ;  /* 0x0000001709027c23 */ /* 0x048fe20008000002 */
[----:B------:R-:W-:-:S03]  /*0500*/  FFMA R0, R9, UR10, R0 ;  /* 0x0000000a09007c23 */ /* 0x000fc60008000000 */
[C---:B----4-:R-:W-:Y:S01]  /*0510*/  FFMA R2, R11.reuse, UR12, R2 ;  /* 0x0000000c0b027c23 */ /* 0x050fe20008000002 */
[----:B------:R-:W-:-:S03]  /*0520*/  FFMA R0, R11, UR11, R0 ;  /* 0x0000000b0b007c23 */ /* 0x000fc60008000000 */
[C---:B-----5:R-:W-:Y:S01]  /*0530*/  FFMA R2, R13.reuse, UR13, R2 ;  /* 0x0000000d0d027c23 */ /* 0x060fe20008000002 */
[----:B------:R-:W-:-:S03]  /*0540*/  FFMA R0, R13, UR16, R0 ;  /* 0x000000100d007c23 */ /* 0x000fc60008000000 */
[C---:B------:R-:W-:Y:S01]  /*0550*/  FFMA R2, R15.reuse, UR14, R2 ;  /* 0x0000000e0f027c23 */ /* 0x040fe20008000002 */
[----:B------:R-:W-:-:S03]  /*0560*/  FFMA R0, R15, UR17, R0 ;  /* 0x000000110f007c23 */ /* 0x000fc60008000000 */
[C---:B------:R-:W-:Y:S01]  /*0570*/  FFMA R2, R17.reuse, UR15, R2 ;  /* 0x0000000f11027c23 */ /* 0x040fe20008000002 */
[----:B------:R-:W-:-:S03]  /*0580*/  FFMA R0, R17, UR18, R0 ;  /* 0x0000001211007c23 */ /* 0x000fc60008000000 */
[C---:B------:R-:W-:Y:S01]  /*0590*/  FFMA R2, R19.reuse, UR4, R2 ;  /* 0x0000000413027c23 */ /* 0x040fe20008000002 */
[----:B------:R-:W-:-:S03]  /*05a0*/  FFMA R0, R19, UR19, R0 ;  /* 0x0000001313007c23 */ /* 0x000fc60008000000 */
[C---:B------:R-:W-:Y:S01]  /*05b0*/  FFMA R2, R21.reuse, UR5, R2 ;  /* 0x0000000515027c23 */ /* 0x040fe20008000002 */
[----:B------:R-:W-:-:S03]  /*05c0*/  FFMA R0, R21, UR20, R0 ;  /* 0x0000001415007c23 */ /* 0x000fc60008000000 */
[----:B------:R-:W-:-:S04]  /*05d0*/  FMUL R3, R2, R2 ;  /* 0x0000000202037220 */ /* 0x000fc80000400000 */
[----:B------:R-:W-:-:S04]  /*05e0*/  FFMA R0, R0, R0, R3 ;  /* 0x0000000000007223 */ /* 0x000fc80000000003 */
[----:B------:R0:W1:Y:S01]  /*05f0*/  MUFU.RSQ R3, R0 ;  /* 0x0000000000037308 */ /* 0x0000620000001400 */
[----:B------:R-:W-:-:S04]  /*0600*/  IADD3 R2, PT, PT, R0, -0xd000000, RZ ;  /* 0xf300000000027810 */ /* 0x000fc80007ffe0ff */
[----:B------:R-:W-:-:S13]  /*0610*/  ISETP.GT.U32.AND P0, PT, R2, 0x727fffff, PT ;  /* 0x727fffff0200780c */ /* 0x000fda0003f04070 */
[----:B01----:R-:W-:Y:S05]  /*0620*/  @!P0 BRA `(.L_x_8) ;  /* 0x00000000000c8947 */ /* 0x003fea0003800000 */
[----:B------:R-:W-:-:S07]  /*0630*/  MOV R9, 0x650 ;  /* 0x0000065000097802 */ /* 0x000fce0000000f00 */
[----:B------:R-:W-:Y:S05]  /*0640*/  CALL.REL.NOINC `($__internal_0_$__cuda_sm20_sqrt_rn_f32_slowpath) ;  /* 0x0000000000387944 */ /* 0x000fea0003c00000 */
[----:B------:R-:W-:Y:S05]  /*0650*/  BRA `(.L_x_9) ;  /* 0x0000000000107947 */ /* 0x000fea0003800000 */
.L_x_8:
[----:B------:R-:W-:Y:S01]  /*0660*/  FMUL.FTZ R5, R0, R3 ;  /* 0x0000000300057220 */ /* 0x000fe20000410000 */
[----:B------:R-:W-:-:S03]  /*0670*/  FMUL.FTZ R3, R3, 0.5 ;  /* 0x3f00000003037820 */ /* 0x000fc60000410000 */
[----:B------:R-:W-:-:S04]  /*0680*/  FFMA R0, -R5, R5, R0 ;  /* 0x0000000505007223 */ /* 0x000fc80000000100 */
[----:B------:R-:W-:-:S07]  /*0690*/  FFMA R0, R0, R3, R5 ;  /* 0x0000000300007223 */ /* 0x000fce0000000005 */
.L_x_9:
[----:B------:R-:W-:Y:S05]  /*06a0*/  BSYNC.RECONVERGENT B0 ;  /* 0x0000000000007941 */ /* 0x000fea0003800200 */
.L_x_7:
[----:B------:R-:W0:Y:S01]  /*06b0*/  LDC.64 R2, c[0x0][0x388] ;  /* 0x0000e200ff027b82 */ /* 0x000e220000000a00 */
[----:B------:R-:W1:Y:S01]  /*06c0*/  LDCU UR4, c[0x0][0x390] ;  /* 0x00007200ff0477ac */ /* 0x000e620008000800 */
[----:B------:R-:W-:-:S04]  /*06d0*/  FSETP.GT.AND P0, PT, R0, 0.10000000149011611938, PT ;  /* 0x3dcccccd0000780b */ /* 0x000fc80003f04000 */
[----:B------:R-:W-:Y:S01]  /*06e0*/  FSEL R5, R0, RZ, P0 ;  /* 0x000000ff00057208 */ /* 0x000fe20000000000 */
[----:B-1----:R-:W-:-:S04]  /*06f0*/  IMAD R7, R6, UR4, R7 ;  /* 0x0000000406077c24 */ /* 0x002fc8000f8e0207 */
[----:B0-----:R-:W-:-:S05]  /*0700*/  IMAD.WIDE R2, R7, 0x4, R2 ;  /* 0x0000000407027825 */ /* 0x001fca00078e0202 */
[----:B------:R-:W-:Y:S01]  /*0710*/  STG.E desc[UR6][R2.64], R5 ;  /* 0x0000000502007986 */ /* 0x000fe2000c101906 */
[----:B------:R-:W-:Y:S05]  /*0720*/  EXIT ;  /* 0x000000000000794d */ /* 0x000fea0003800000 */
        .weak           $__internal_0_$__cuda_sm20_sqrt_rn_f32_slowpath
        .type           $__internal_0_$__cuda_sm20_sqrt_rn_f32_slowpath,@function
        .size           $__internal_0_$__cuda_sm20_sqrt_rn_f32_slowpath,(.L_x_34 - $__internal_0_$__cuda_sm20_sqrt_rn_f32_slowpath)
$__internal_0_$__cuda_sm20_sqrt_rn_f32_slowpath:
[----:B------:R-:W-:-:S13]  /*0730*/  LOP3.LUT P0, RZ, R0, 0x7fffffff, RZ, 0xc0, !PT ;  /* 0x7fffffff00ff7812 */ /* 0x000fda000780c0ff */
[----:B------:R-:W-:Y:S01]  /*0740*/  @!P0 MOV R2, R0 ;  /* 0x0000000000028202 */ /* 0x000fe20000000f00 */
[----:B------:R-:W-:Y:S06]  /*0750*/  @!P0 BRA `(.L_x_10) ;  /* 0x0000000000408947 */ /* 0x000fec0003800000 */
[----:B------:R-:W-:-:S13]  /*0760*/  FSETP.GEU.FTZ.AND P0, PT, R0, RZ, PT ;  /* 0x000000ff0000720b */ /* 0x000fda0003f1e000 */
[----:B------:R-:W-:Y:S01]  /*0770*/  @!P0 MOV R2, 0x7fffffff ;  /* 0x7fffffff00028802 */ /* 0x000fe20000000f00 */
[----:B------:R-:W-:Y:S06]  /*0780*/  @!P0 BRA `(.L_x_10) ;  /* 0x0000000000348947 */ /* 0x000fec0003800000 */
[----:B------:R-:W-:-:S13]  /*0790*/  FSETP.GTU.FTZ.AND P0, PT, |R0|, +INF , PT ;  /* 0x7f8000000000780b */ /* 0x000fda0003f1c200 */
[----:B------:R-:W-:Y:S01]  /*07a0*/  @P0 FADD.FTZ R2, R0, 1 ;  /* 0x3f80000000020421 */ /* 0x000fe20000010000 */
[----:B------:R-:W-:Y:S06]  /*07b0*/  @P0 BRA `(.L_x_10) ;  /* 0x0000000000280947 */ /* 0x000fec0003800000 */
[----:B------:R-:W-:-:S13]  /*07c0*/  FSETP.NEU.FTZ.AND P0, PT, |R0|, +INF , PT ;  /* 0x7f8000000000780b */ /* 0x000fda0003f1d200 */
[----:B------:R-:W-:-:S04]  /*07d0*/  @P0 FFMA R3, R0, 1.84467440737095516160e+19, RZ ;  /* 0x5f80000000030823 */ /* 0x000fc800000000ff */
[----:B------:R-:W0:Y:S02]  /*07e0*/  @P0 MUFU.RSQ R2, R3 ;  /* 0x0000000300020308 */ /* 0x000e240000001400 */
[----:B0-----:R-:W-:Y:S01]  /*07f0*/  @P0 FMUL.FTZ R4, R3, R2 ;  /* 0x0000000203040220 */ /* 0x001fe20000410000 */
[----:B------:R-:W-:Y:S01]  /*0800*/  @P0 FMUL.FTZ R8, R2, 0.5 ;  /* 0x3f00000002080820 */ /* 0x000fe20000410000 */
[----:B------:R-:W-:Y:S02]  /*0810*/  @!P0 MOV R2, R0 ;  /* 0x0000000000028202 */ /* 0x000fe40000000f00 */
[----:B------:R-:W-:-:S04]  /*0820*/  @P0 FADD.FTZ R5, -R4, -RZ ;  /* 0x800000ff04050221 */ /* 0x000fc80000010100 */
[----:B------:R-:W-:-:S04]  /*0830*/  @P0 FFMA R5, R4, R5, R3 ;  /* 0x0000000504050223 */ /* 0x000fc80000000003 */
[----:B------:R-:W-:-:S04]  /*0840*/  @P0 FFMA R5, R5, R8, R4 ;  /* 0x0000000805050223 */ /* 0x000fc80000000004 */
[----:B------:R-:W-:-:S07]  /*0850*/  @P0 FMUL.FTZ R2, R5, 2.3283064365386962891e-10 ;  /* 0x2f80000005020820 */ /* 0x000fce0000410000 */
.L_x_10:
[----:B------:R-:W-:Y:S01]  /*0860*/  HFMA2 R3, -RZ, RZ, 0, 0 ;  /* 0x00000000ff037431 */ /* 0x000fe200000001ff */
[----:B------:R-:W-:Y:S02]  /*0870*/  MOV R0, R2 ;  /* 0x0000000200007202 */ /* 0x000fe40000000f00 */
[----:B------:R-:W-:-:S04]  /*0880*/  MOV R2, R9 ;  /* 0x0000000900027202 */ /* 0x000fc80000000f00 */
[----:B------:R-:W-:Y:S05]  /*0890*/  RET.REL.NODEC R2 `(_Z10sobel_edgePKfPfii) ;  /* 0xfffffff402d87950 */ /* 0x000fea0003c3ffff */
.L_x_11:
        /* <DEDUP_REMOVED lines=14> */
.L_x_34:


//--------------------- .text._Z13gaussian_blurPKfPfii --------------------------
	.section	.text._Z13gaussian_blurPKfPfii,"ax",@progbits
	.align	128
        .global         _Z13gaussian_blurPKfPfii
        .type           _Z13gaussian_blurPKfPfii,@function
        .size           _Z13gaussian_blurPKfPfii,(.L_x_38 - _Z13gaussian_blurPKfPfii)
        .other          _Z13gaussian_blurPKfPfii,@"STO_CUDA_ENTRY STV_DEFAULT"
_Z13gaussian_blurPKfPfii:
.text._Z13gaussian_blurPKfPfii:
        /* <DEDUP_REMOVED lines=16> */
[----:B------:R-:W-:Y:S01]  /*0100*/  IMAD R13, R13, 0x10, R0 ;  /* 0x000000100d0d7824 */ /* 0x000fe200078e0200 */
[----:B------:R-:W-:Y:S02]  /*0110*/  LEA R14, R3, 0xffffffff, 0x4 ;  /* 0xffffffff030e7811 */ /* 0x000fe400078e20ff */
[----:B------:R-:W-:-:S03]  /*0120*/  MOV R5, R8 ;  /* 0x0000000800057202 */ /* 0x000fc60000000f00 */
[----:B------:R-:W1:Y:S01]  /*0130*/  LDC.64 R10, c[0x0][0x390] ;  /* 0x0000e400ff0a7b82 */ /* 0x000e620000000a00 */
[----:B0-----:R-:W-:-:S06]  /*0140*/  ULEA UR4, UR5, UR4, 0x18 ;  /* 0x0000000405047291 */ /* 0x001fcc000f8ec0ff */
[----:B------:R-:W-:Y:S02]  /*0150*/  LEA R12, R0, UR4, 0x2 ;  /* 0x00000004000c7c11 */ /* 0x000fe4000f8e10ff */
[----:B-1----:R-:W-:Y:S02]  /*0160*/  IADD3 R9, PT, PT, R11, -0x1, RZ ;  /* 0xffffffff0b097810 */ /* 0x002fe40007ffe0ff */
[----:B------:R-:W-:Y:S02]  /*0170*/  IADD3 R10, PT, PT, R10, -0x1, RZ ;  /* 0xffffffff0a0a7810 */ /* 0x000fe40007ffe0ff */
[----:B------:R-:W-:-:S07]  /*0180*/  IADD3 R11, PT, PT, R0, -0x1, RZ ;  /* 0xffffffff000b7810 */ /* 0x000fce0007ffe0ff */
.L_x_17:
[----:B------:R-:W-:Y:S01]  /*0190*/  ISETP.GT.U32.AND P1, PT, R0, 0x11, PT ;  /* 0x000000110000780c */ /* 0x000fe20003f24070 */
[----:B------:R-:W-:Y:S01]  /*01a0*/  BSSY.RECONVERGENT B1, `(.L_x_14) ;  /* 0x0000014000017945 */ /* 0x000fe20003800200 */
[C---:B------:R-:W-:Y:S01]  /*01b0*/  ISETP.GE.U32.AND P0, PT, R5.reuse, 0x2, PT ;  /* 0x000000020500780c */ /* 0x040fe20003f06070 */
[----:B------:R-:W-:-:S10]  /*01c0*/  VIADD R19, R5, 0x10 ;  /* 0x0000001005137836 */ /* 0x000fd40000000000 */
[----:B------:R-:W-:Y:S05]  /*01d0*/  @P1 BRA `(.L_x_15) ;  /* 0x0000000000401947 */ /* 0x000fea0003800000 */
[----:B------:R-:W0:Y:S01]  /*01e0*/  LDC.64 R2, c[0x0][0x380] ;  /* 0x0000e000ff027b82 */ /* 0x000e220000000a00 */
[----:B------:R-:W-:Y:S01]  /*01f0*/  VIADDMNMX.RELU R21, R14, R5, R9, PT ;  /* 0x000000050e157246 */ /* 0x000fe20003801109 */
[----:B------:R-:W-:Y:S01]  /*0200*/  IMAD R15, R5, 0x4c, R12 ;  /* 0x0000004c050f7824 */ /* 0x000fe200078e020c */
[----:B------:R-:W-:Y:S02]  /*0210*/  MOV R17, R13 ;  /* 0x0000000d00117202 */ /* 0x000fe40000000f00 */
[----:B------:R-:W-:-:S07]  /*0220*/  MOV R16, R11 ;  /* 0x0000000b00107202 */ /* 0x000fce0000000f00 */
.L_x_16:
[----:B------:R-:W-:-:S05]  /*0230*/  VIADDMNMX.RELU R4, R17, 0xffffffff, R10, PT ;  /* 0xffffffff11047846 */ /* 0x000fca000380110a */
[----:B------:R-:W-:-:S04]  /*0240*/  IMAD R5, R21, UR8, R4 ;  /* 0x0000000815057c24 */ /* 0x000fc8000f8e0204 */
[----:B0-----:R-:W-:-:S06]  /*0250*/  IMAD.WIDE R4, R5, 0x4, R2 ;  /* 0x0000000405047825 */ /* 0x001fcc00078e0202 */
[----:B------:R-:W2:Y:S01]  /*0260*/  LDG.E R4, desc[UR6][R4.64] ;  /* 0x0000000604047981 */ /* 0x000ea2000c1e1900 */
[C---:B------:R-:W-:Y:S01]  /*0270*/  VIADD R18, R16.reuse, 0x1 ;  /* 0x0000000110127836 */ /* 0x040fe20000000000 */
[----:B------:R-:W-:Y:S02]  /*0280*/  IADD3 R16, PT, PT, R16, 0x10, RZ ;  /* 0x0000001010107810 */ /* 0x000fe40007ffe0ff */
[----:B------:R-:W-:Y:S02]  /*0290*/  IADD3 R17, PT, PT, R17, 0x10, RZ ;  /* 0x0000001011117810 */ /* 0x000fe40007ffe0ff */
[----:B------:R-:W-:Y:S01]  /*02a0*/  ISETP.GE.U32.AND P1, PT, R18, 0x2, PT ;  /* 0x000000021200780c */ /* 0x000fe20003f26070 */
[----:B--2---:R0:W-:Y:S02]  /*02b0*/  STS [R15], R4 ;  /* 0x000000040f007388 */ /* 0x0041e40000000800 */
[----:B0-----:R-:W-:-:S10]  /*02c0*/  VIADD R15, R15, 0x40 ;  /* 0x000000400f0f7836 */ /* 0x001fd40000000000 */
[----:B------:R-:W-:Y:S05]  /*02d0*/  @!P1 BRA `(.L_x_16) ;  /* 0xfffffffc00d49947 */ /* 0x000fea000383ffff */
.L_x_15:
[----:B------:R-:W-:Y:S05]  /*02e0*/  BSYNC.RECONVERGENT B1 ;  /* 0x0000000000017941 */ /* 0x000fea0003800200 */
.L_x_14:
[----:B------:R-:W-:Y:S01]  /*02f0*/  MOV R5, R19 ;  /* 0x0000001300057202 */ /* 0x000fe20000000f00 */
[----:B------:R-:W-:Y:S06]  /*0300*/  @!P0 BRA `(.L_x_17) ;  /* 0xfffffffc00a08947 */ /* 0x000fec000383ffff */
.L_x_13:
[----:B------:R-:W-:Y:S05]  /*0310*/  BSYNC.RECONVERGENT B0 ;  /* 0x0000000000007941 */ /* 0x000fea0003800200 */
.L_x_12:
[----:B------:R-:W0:Y:S01]  /*0320*/  LDCU.64 UR12, c[0x0][0x390] ;  /* 0x00007200ff0c77ac */ /* 0x000e220008000a00 */
[----:B------:R-:W-:Y:S01]  /*0330*/  BAR.SYNC.DEFER_BLOCKING 0x0 ;  /* 0x0000000000007b1d */ /* 0x000fe20000010000 */
[----:B0-----:R-:W-:-:S04]  /*0340*/  ISETP.GE.AND P0, PT, R7, UR13, PT ;  /* 0x0000000d07007c0c */ /* 0x001fc8000bf06270 */
[----:B------:R-:W-:-:S13]  /*0350*/  ISETP.GE.OR P0, PT, R6, UR12, P0 ;  /* 0x0000000c06007c0c */ /* 0x000fda0008706670 */
[----:B------:R-:W-:Y:S05]  /*0360*/  @P0 EXIT ;  /* 0x000000000000094d */ /* 0x000fea0003800000 */
[----:B------:R-:W0:Y:S01]  /*0370*/  S2R R3, SR_CgaCtaId ;  /* 0x0000000000037919 */ /* 0x000e220000008800 */
[----:B------:R-:W-:Y:S01]  /*0380*/  MOV R2, 0x400 ;  /* 0x0000040000027802 */ /* 0x000fe20000000f00 */
[----:B------:R-:W1:Y:S01]  /*0390*/  LDCU.64 UR4, c[0x3][0x48] ;  /* 0x00c00900ff0477ac */ /* 0x000e620008000a00 */
[----:B------:R-:W-:Y:S01]  /*03a0*/  IMAD R7, R7, UR12, R6 ;  /* 0x0000000c07077c24 */ /* 0x000fe2000f8e0206 */
[----:B------:R-:W2:Y:S01]  /*03b0*/  LDCU.128 UR8, c[0x3][0x50] ;  /* 0x00c00a00ff0877ac */ /* 0x000ea20008000c00 */
[----:B0-----:R-:W-:-:S05]  /*03c0*/  LEA R3, R3, R2, 0x18 ;  /* 0x0000000203037211 */ /* 0x001fca00078ec0ff */
[----:B------:R-:W-:-:S05]  /*03d0*/  IMAD R3, R8, 0x4c, R3 ;  /* 0x0000004c08037824 */ /* 0x000fca00078e0203 */
[----:B------:R-:W-:-:S05]  /*03e0*/  LEA R4, R0, R3, 0x2 ;  /* 0x0000000300047211 */ /* 0x000fca00078e10ff */
[----:B------:R-:W1:Y:S04]  /*03f0*/  LDS R0, [R4] ;  /* 0x0000000004007984 */ /* 0x000e680000000800 */
[----:B------:R-:W0:Y:S04]  /*0400*/  LDS R3, [R4+0x4] ;  /* 0x0000040004037984 */ /* 0x000e280000000800 */
[----:B------:R-:W2:Y:S04]  /*0410*/  LDS R5, [R4+0x8] ;  /* 0x0000080004057984 */ /* 0x000ea80000000800 */
[----:B------:R-:W3:Y:S04]  /*0420*/  LDS R9, [R4+0x4c] ;  /* 0x00004c0004097984 */ /* 0x000ee80000000800 */
[----:B------:R-:W4:Y:S04]  /*0430*/  LDS R11, [R4+0x50] ;  /* 0x00005000040b7984 */ /* 0x000f280000000800 */
[----:B------:R-:W5:Y:S04]  /*0440*/  LDS R13, [R4+0x54] ;  /* 0x00005400040d7984 */ /* 0x000f680000000800 */
[----:B------:R-:W5:Y:S04]  /*0450*/  LDS R15, [R4+0x98] ;  /* 0x00009800040f7984 */ /* 0x000f680000000800 */
[----:B------:R-:W5:Y:S04]  /*0460*/  LDS R17, [R4+0x9c] ;  /* 0x00009c0004117984 */ /* 0x000f680000000800 */
[----:B------:R-:W5:Y:S01]  /*0470*/  LDS R19, [R4+0xa0] ;  /* 0x0000a00004137984 */ /* 0x000f620000000800 */
[----:B-1----:R-:W-:-:S04]  /*0480*/  FFMA R0, R0, UR4, RZ ;  /* 0x0000000400007c23 */ /* 0x002fc800080000ff */
[----:B0-----:R-:W-:Y:S01]  /*0490*/  FFMA R0, R3, UR5, R0 ;  /* 0x0000000503007c23 */ /* 0x001fe20008000000 */
[----:B------:R-:W0:Y:S01]  /*04a0*/  LDCU.64 UR4, c[0x3][0x60] ;  /* 0x00c00c00ff0477ac */ /* 0x000e220008000a00 */
[----:B------:R-:W1:Y:S02]  /*04b0*/  LDC.64 R2, c[0x0][0x388] ;  /* 0x0000e200ff027b82 */ /* 0x000e640000000a00 */
[----:B--2---:R-:W-:Y:S01]  /*04c0*/  FFMA R0, R5, UR8, R0 ;  /* 0x0000000805007c23 */ /* 0x004fe20008000000 */
[----:B------:R-:W2:Y:S03]  /*04d0*/  LDCU UR8, c[0x3][0x68] ;  /* 0x00c00d00ff0877ac */ /* 0x000ea60008000800 */
[----:B---3--:R-:W-:-:S04]  /*04e0*/  FFMA R0, R9, UR9, R0 ;  /* 0x0000000909007c23 */ /* 0x008fc80008000000 */
[----:B----4-:R-:W-:-:S04]  /*04f0*/  FFMA R0, R11, UR10, R0 ;  /* 0x0000000a0b007c23 */ /* 0x010fc80008000000 */
[----:B-----5:R-:W-:-:S04]  /*0500*/  FFMA R0, R13, UR11, R0 ;  /* 0x0000000b0d007c23 */ /* 0x020fc80008000000 */
[----:B0-----:R-:W-:-:S04]  /*0510*/  FFMA R0, R15, UR4, R0 ;  /* 0x000000040f007c23 */ /* 0x001fc80008000000 */
[----:B------:R-:W-:Y:S01]  /*0520*/  FFMA R0, R17, UR5, R0 ;  /* 0x0000000511007c23 */ /* 0x000fe20008000000 */
[----:B-1----:R-:W-:-:S04]  /*0530*/  IMAD.WIDE R2, R7, 0x4, R2 ;  /* 0x0000000407027825 */ /* 0x002fc800078e0202 */
[----:B--2---:R-:W-:-:S05]  /*0540*/  FFMA R19, R19, UR8, R0 ;  /* 0x0000000813137c23 */ /* 0x004fca0008000000 */
[----:B------:R-:W-:Y:S01]  /*0550*/  STG.E desc[UR6][R2.64], R19 ;  /* 0x0000001302007986 */ /* 0x000fe2000c101906 */
[----:B------:R-:W-:Y:S05]  /*0560*/  EXIT ;  /* 0x000000000000794d */ /* 0x000fea0003800000 */
.L_x_18:
        /* <DEDUP_REMOVED lines=9> */
.L_x_38:


//--------------------- .text._Z8rgb2grayPKhPfii  --------------------------
	.section	.text._Z8rgb2grayPKhPfii,"ax",@progbits
	.align	128
        .global         _Z8rgb2grayPKhPfii
        .type           _Z8rgb2grayPKhPfii,@function
        .size           _Z8rgb2grayPKhPfii,(.L_x_35 - _Z8rgb2grayPKhPfii)
        .other          _Z8rgb2grayPKhPfii,@"STO_CUDA_ENTRY STV_DEFAULT"
_Z8rgb2grayPKhPfii:
.text._Z8rgb2grayPKhPfii:
        /* <DEDUP_REMOVED lines=13> */
[----:B------:R-:W0:Y:S01]  /*00d0*/  LDCU.64 UR4, c[0x0][0x380] ;  /* 0x00007000ff0477ac */ /* 0x000e220008000a00 */
[----:B------:R-:W-:Y:S01]  /*00e0*/  IMAD R2, R3, UR6, R2 ;  /* 0x0000000603027c24 */ /* 0x000fe2000f8e0202 */
[----:B------:R-:W1:Y:S03]  /*00f0*/  LDCU.64 UR6, c[0x0][0x358] ;  /* 0x00006b00ff0677ac */ /* 0x000e660008000a00 */
[----:B------:R-:W-:-:S05]  /*0100*/  IMAD R0, R2, 0x3, RZ ;  /* 0x0000000302007824 */ /* 0x000fca00078e02ff */
[----:B0-----:R-:W-:-:S04]  /*0110*/  IADD3 R4, P0, PT, R0, UR4, RZ ;  /* 0x0000000400047c10 */ /* 0x001fc8000ff1e0ff */
[----:B------:R-:W-:-:S05]  /*0120*/  LEA.HI.X.SX32 R5, R0, UR5, 0x1, P0 ;  /* 0x0000000500057c11 */ /* 0x000fca00080f0eff */
[----:B-1----:R-:W2:Y:S04]  /*0130*/  LDG.E.U8 R3, desc[UR6][R4.64+0x1] ;  /* 0x0000010604037981 */ /* 0x002ea8000c1e1100 */
[----:B------:R-:W3:Y:S04]  /*0140*/  LDG.E.U8 R0, desc[UR6][R4.64] ;  /* 0x0000000604007981 */ /* 0x000ee8000c1e1100 */
[----:B------:R-:W4:Y:S01]  /*0150*/  LDG.E.U8 R6, desc[UR6][R4.64+0x2] ;  /* 0x0000020604067981 */ /* 0x000f22000c1e1100 */
[----:B------:R-:W-:Y:S01]  /*0160*/  IMAD.MOV.U32 R8, RZ, RZ, 0x3b808081 ;  /* 0x3b808081ff087424 */ /* 0x000fe200078e00ff */
[----:B------:R-:W-:Y:S01]  /*0170*/  BSSY.RECONVERGENT B1, `(.L_x_19) ;  /* 0x0000011000017945 */ /* 0x000fe20003800200 */
[----:B------:R-:W-:Y:S01]  /*0180*/  IMAD.MOV.U32 R9, RZ, RZ, 0x437f0000 ;  /* 0x437f0000ff097424 */ /* 0x000fe200078e00ff */
[----:B--2---:R-:W-:-:S02]  /*0190*/  I2FP.F32.U32 R3, R3 ;  /* 0x0000000300037245 */ /* 0x004fc40000201000 */
[----:B---3--:R-:W-:-:S03]  /*01a0*/  I2FP.F32.U32 R0, R0 ;  /* 0x0000000000007245 */ /* 0x008fc60000201000 */
[----:B------:R-:W-:Y:S01]  /*01b0*/  FMUL R3, R3, 0.58700001239776611328 ;  /* 0x3f1645a203037820 */ /* 0x000fe20000400000 */
[----:B----4-:R-:W-:-:S03]  /*01c0*/  I2FP.F32.U32 R7, R6 ;  /* 0x0000000600077245 */ /* 0x010fc60000201000 */
[----:B------:R-:W-:Y:S01]  /*01d0*/  FFMA R0, R0, 0.29899999499320983887, R3 ;  /* 0x3e99168700007823 */ /* 0x000fe20000000003 */
[----:B------:R-:W-:-:S03]  /*01e0*/  FFMA R3, R8, -R9, 1 ;  /* 0x3f80000008037423 */ /* 0x000fc60000000809 */
[----:B------:R-:W-:Y:S01]  /*01f0*/  FFMA R0, R7, 0.11400000005960464478, R0 ;  /* 0x3de978d507007823 */ /* 0x000fe20000000000 */
[----:B------:R-:W-:-:S03]  /*0200*/  FFMA R3, R3, R8, 0.0039215688593685626984 ;  /* 0x3b80808103037423 */ /* 0x000fc60000000008 */
[----:B------:R-:W0:Y:S01]  /*0210*/  FCHK P0, R0, 255 ;  /* 0x437f000000007902 */ /* 0x000e220000000000 */
[----:B------:R-:W-:-:S04]  /*0220*/  FFMA R4, R0, R3, RZ ;  /* 0x0000000300047223 */ /* 0x000fc800000000ff */
[----:B------:R-:W-:-:S04]  /*0230*/  FFMA R5, R4, -255, R0 ;  /* 0xc37f000004057823 */ /* 0x000fc80000000000 */
[----:B------:R-:W-:Y:S01]  /*0240*/  FFMA R7, R3, R5, R4 ;  /* 0x0000000503077223 */ /* 0x000fe20000000004 */
[----:B0-----:R-:W-:Y:S06]  /*0250*/  @!P0 BRA `(.L_x_20) ;  /* 0x0000000000088947 */ /* 0x001fec0003800000 */
[----:B------:R-:W-:-:S07]  /*0260*/  MOV R4, 0x280 ;  /* 0x0000028000047802 */ /* 0x000fce0000000f00 */
[----:B------:R-:W-:Y:S05]  /*0270*/  CALL.REL.NOINC `($__internal_1_$__cuda_sm3x_div_rn_noftz_f32_slowpath) ;  /* 0x0000000000147944 */ /* 0x000fea0003c00000 */
.L_x_20:
[----:B------:R-:W-:Y:S05]  /*0280*/  BSYNC.RECONVERGENT B1 ;  /* 0x0000000000017941 */ /* 0x000fea0003800200 */
.L_x_19:
[----:B------:R-:W0:Y:S02]  /*0290*/  LDC.64 R4, c[0x0][0x388] ;  /* 0x0000e200ff047b82 */ /* 0x000e240000000a00 */
[----:B0-----:R-:W-:-:S05]  /*02a0*/  IMAD.WIDE R2, R2, 0x4, R4 ;  /* 0x0000000402027825 */ /* 0x001fca00078e0204 */
[----:B------:R-:W-:Y:S01]  /*02b0*/  STG.E desc[UR6][R2.64], R7 ;  /* 0x0000000702007986 */ /* 0x000fe2000c101906 */
[----:B------:R-:W-:Y:S05]  /*02c0*/  EXIT ;  /* 0x000000000000794d */ /* 0x000fea0003800000 */
        .weak           $__internal_1_$__cuda_sm3x_div_rn_noftz_f32_slowpath
        .type           $__internal_1_$__cuda_sm3x_div_rn_noftz_f32_slowpath,@function
        .size           $__internal_1_$__cuda_sm3x_div_rn_noftz_f32_slowpath,(.L_x_35 - $__internal_1_$__cuda_sm3x_div_rn_noftz_f32_slowpath)
$__internal_1_$__cuda_sm3x_div_rn_noftz_f32_slowpath:
[--C-:B------:R-:W-:Y:S01]  /*02d0*/  SHF.R.U32.HI R3, RZ, 0x17, R0.reuse ;  /* 0x00000017ff037819 */ /* 0x100fe20000011600 */
[----:B------:R-:W-:Y:S04]  /*02e0*/  BSSY.RECONVERGENT B0, `(.L_x_21) ;  /* 0x000005c000007945 */ /* 0x000fe80003800200 */
[----:B------:R-:W-:Y:S01]  /*02f0*/  BSSY.RELIABLE B2, `(.L_x_22) ;  /* 0x000001a000027945 */ /* 0x000fe20003800100 */
[----:B------:R-:W-:Y:S01]  /*0300*/  IMAD.MOV.U32 R5, RZ, RZ, R0 ;  /* 0x000000ffff057224 */ /* 0x000fe200078e0000 */
[----:B------:R-:W-:-:S05]  /*0310*/  LOP3.LUT R3, R3, 0xff, RZ, 0xc0, !PT ;  /* 0x000000ff03037812 */ /* 0x000fca00078ec0ff */
[----:B------:R-:W-:-:S05]  /*0320*/  VIADD R7, R3, 0xffffffff ;  /* 0xffffffff03077836 */ /* 0x000fca0000000000 */
[----:B------:R-:W-:-:S13]  /*0330*/  ISETP.GT.U32.OR P0, PT, R7, 0xfd, !PT ;  /* 0x000000fd0700780c */ /* 0x000fda0007f04470 */
[----:B------:R-:W-:Y:S01]  /*0340*/  @!P0 IMAD.MOV.U32 R6, RZ, RZ, RZ ;  /* 0x000000ffff068224 */ /* 0x000fe200078e00ff */
[----:B------:R-:W-:Y:S06]  /*0350*/  @!P0 BRA `(.L_x_23) ;  /* 0x00000000004c8947 */ /* 0x000fec0003800000 */
[----:B------:R-:W-:-:S13]  /*0360*/  FSETP.GTU.FTZ.AND P0, PT, |R0|, +INF , PT ;  /* 0x7f8000000000780b */ /* 0x000fda0003f1c200 */
[----:B------:R-:W-:Y:S05]  /*0370*/  @P0 BREAK.RELIABLE B2 ;  /* 0x0000000000020942 */ /* 0x000fea0003800100 */
[----:B------:R-:W-:Y:S05]  /*0380*/  @P0 BRA `(.L_x_24) ;  /* 0x0000000400400947 */ /* 0x000fea0003800000 */
[----:B------:R-:W-:-:S05]  /*0390*/  IMAD.MOV.U32 R6, RZ, RZ, 0x437f0000 ;  /* 0x437f0000ff067424 */ /* 0x000fca00078e00ff */
[----:B------:R-:W-:-:S13]  /*03a0*/  LOP3.LUT P0, RZ, R6, 0x7fffffff, R5, 0xc8, !PT ;  /* 0x7fffffff06ff7812 */ /* 0x000fda000780c805 */
[----:B------:R-:W-:Y:S05]  /*03b0*/  @!P0 BREAK.RELIABLE B2 ;  /* 0x0000000000028942 */ /* 0x000fea0003800100 */
[----:B------:R-:W-:Y:S05]  /*03c0*/  @!P0 BRA `(.L_x_25) ;  /* 0x0000000400288947 */ /* 0x000fea0003800000 */
[----:B------:R-:W-:-:S13]  /*03d0*/  LOP3.LUT P0, RZ, R5, 0x7fffffff, RZ, 0xc0, !PT ;  /* 0x7fffffff05ff7812 */ /* 0x000fda000780c0ff */
[----:B------:R-:W-:Y:S05]  /*03e0*/  @!P0 BREAK.RELIABLE B2 ;  /* 0x0000000000028942 */ /* 0x000fea0003800100 */
[----:B------:R-:W-:Y:S05]  /*03f0*/  @!P0 BRA `(.L_x_26) ;  /* 0x0000000400148947 */ /* 0x000fea0003800000 */
[----:B------:R-:W-:Y:S02]  /*0400*/  FSETP.NEU.FTZ.AND P0, PT, |R0|, +INF , PT ;  /* 0x7f8000000000780b */ /* 0x000fe40003f1d200 */
[----:B------:R-:W-:-:S04]  /*0410*/  LOP3.LUT P1, RZ, R6, 0x7fffffff, RZ, 0xc0, !PT ;  /* 0x7fffffff06ff7812 */ /* 0x000fc8000782c0ff */
[----:B------:R-:W-:-:S13]  /*0420*/  PLOP3.LUT P0, PT, P0, P1, PT, 0x2f, 0xf2 ;  /* 0x0000000000f2781c */ /* 0x000fda0000702577 */
[----:B------:R-:W-:Y:S05]  /*0430*/  @P0 BREAK.RELIABLE B2 ;  /* 0x0000000000020942 */ /* 0x000fea0003800100 */
[----:B------:R-:W-:Y:S05]  /*0440*/  @P0 BRA `(.L_x_27) ;  /* 0x0000000000f40947 */ /* 0x000fea0003800000 */
[----:B------:R-:W-:-:S13]  /*0450*/  ISETP.GE.AND P0, PT, R7, RZ, PT ;  /* 0x000000ff0700720c */ /* 0x000fda0003f06270 */
[----:B------:R-:W-:Y:S02]  /*0460*/  @P0 IMAD.MOV.U32 R6, RZ, RZ, RZ ;  /* 0x000000ffff060224 */ /* 0x000fe400078e00ff */
[----:B------:R-:W-:Y:S01]  /*0470*/  @!P0 FFMA R5, R0, 1.84467440737095516160e+19, RZ ;  /* 0x5f80000000058823 */ /* 0x000fe200000000ff */
[----:B------:R-:W-:-:S07]  /*0480*/  @!P0 IMAD.MOV.U32 R6, RZ, RZ, -0x40 ;  /* 0xffffffc0ff068424 */ /* 0x000fce00078e00ff */
.L_x_23:
[----:B------:R-:W-:Y:S05]  /*0490*/  BSYNC.RELIABLE B2 ;  /* 0x0000000000027941 */ /* 0x000fea0003800100 */
.L_x_22:
[----:B------:R-:W-:Y:S01]  /*04a0*/  UMOV UR4, 0x437f0000 ;  /* 0x437f000000047882 */ /* 0x000fe20000000000 */
[----:B------:R-:W-:Y:S01]  /*04b0*/  VIADD R3, R3, 0xffffff81 ;  /* 0xffffff8103037836 */ /* 0x000fe20000000000 */
[----:B------:R-:W-:Y:S01]  /*04c0*/  UIADD3 UR4, UPT, UPT, UR4, -0x3800000, URZ ;  /* 0xfc80000004047890 */ /* 0x000fe2000fffe0ff */
[----:B------:R-:W-:Y:S02]  /*04d0*/  BSSY.RECONVERGENT B2, `(.L_x_28) ;  /* 0x0000033000027945 */ /* 0x000fe40003800200 */
[----:B------:R-:W-:Y:S01]  /*04e0*/  IMAD R0, R3, -0x800000, R5 ;  /* 0xff80000003007824 */ /* 0x000fe200078e0205 */
[----:B------:R-:W-:Y:S02]  /*04f0*/  IADD3 R6, PT, PT, R6, -0x7, R3 ;  /* 0xfffffff906067810 */ /* 0x000fe40007ffe003 */
[----:B------:R-:W-:-:S03]  /*0500*/  FADD.FTZ R9, -RZ, -UR4 ;  /* 0x80000004ff097e21 */ /* 0x000fc60008010100 */
[----:B------:R-:W0:Y:S02]  /*0510*/  MUFU.RCP R7, UR4 ;  /* 0x0000000400077d08 */ /* 0x000e240008001000 */
[----:B0-----:R-:W-:-:S04]  /*0520*/  FFMA R8, R7, R9, 1 ;  /* 0x3f80000007087423 */ /* 0x001fc80000000009 */
[----:B------:R-:W-:-:S04]  /*0530*/  FFMA R7, R7, R8, R7 ;  /* 0x0000000807077223 */ /* 0x000fc80000000007 */
[----:B------:R-:W-:-:S04]  /*0540*/  FFMA R8, R0, R7, RZ ;  /* 0x0000000700087223 */ /* 0x000fc800000000ff */
[----:B------:R-:W-:-:S04]  /*0550*/  FFMA R5, R9, R8, R0 ;  /* 0x0000000809057223 */ /* 0x000fc80000000000 */
[----:B------:R-:W-:-:S04]  /*0560*/  FFMA R8, R7, R5, R8 ;  /* 0x0000000507087223 */ /* 0x000fc80000000008 */
[----:B------:R-:W-:-:S04]  /*0570*/  FFMA R9, R9, R8, R0 ;  /* 0x0000000809097223 */ /* 0x000fc80000000000 */
[----:B------:R-:W-:-:S05]  /*0580*/  FFMA R5, R7, R9, R8 ;  /* 0x0000000907057223 */ /* 0x000fca0000000008 */
[----:B------:R-:W-:-:S04]  /*0590*/  SHF.R.U32.HI R0, RZ, 0x17, R5 ;  /* 0x00000017ff007819 */ /* 0x000fc80000011605 */
[----:B------:R-:W-:-:S05]  /*05a0*/  LOP3.LUT R0, R0, 0xff, RZ, 0xc0, !PT ;  /* 0x000000ff00007812 */ /* 0x000fca00078ec0ff */
[----:B------:R-:W-:-:S04]  /*05b0*/  IMAD.IADD R10, R0, 0x1, R6 ;  /* 0x00000001000a7824 */ /* 0x000fc800078e0206 */
[----:B------:R-:W-:-:S05]  /*05c0*/  VIADD R0, R10, 0xffffffff ;  /* 0xffffffff0a007836 */ /* 0x000fca0000000000 */
[----:B------:R-:W-:-:S13]  /*05d0*/  ISETP.GE.U32.AND P0, PT, R0, 0xfe, PT ;  /* 0x000000fe0000780c */ /* 0x000fda0003f06070 */
[----:B------:R-:W-:Y:S05]  /*05e0*/  @!P0 BRA `(.L_x_29) ;  /* 0x0000000000808947 */ /* 0x000fea0003800000 */
[----:B------:R-:W-:-:S13]  /*05f0*/  ISETP.GT.AND P0, PT, R10, 0xfe, PT ;  /* 0x000000fe0a00780c */ /* 0x000fda0003f04270 */
[----:B------:R-:W-:Y:S05]  /*0600*/  @P0 BRA `(.L_x_30) ;  /* 0x00000000006c0947 */ /* 0x000fea0003800000 */
[----:B------:R-:W-:-:S13]  /*0610*/  ISETP.GE.AND P0, PT, R10, 0x1, PT ;  /* 0x000000010a00780c */ /* 0x000fda0003f06270 */
[----:B------:R-:W-:Y:S05]  /*0620*/  @P0 BRA `(.L_x_31) ;  /* 0x0000000000740947 */ /* 0x000fea0003800000 */
[----:B------:R-:W-:Y:S02]  /*0630*/  ISETP.GE.AND P0, PT, R10, -0x18, PT ;  /* 0xffffffe80a00780c */ /* 0x000fe40003f06270 */
[----:B------:R-:W-:-:S11]  /*0640*/  LOP3.LUT R5, R5, 0x80000000, RZ, 0xc0, !PT ;  /* 0x8000000005057812 */ /* 0x000fd600078ec0ff */
[----:B------:R-:W-:Y:S05]  /*0650*/  @!P0 BRA `(.L_x_31) ;  /* 0x0000000000688947 */ /* 0x000fea0003800000 */
[CCC-:B------:R-:W-:Y:S01]  /*0660*/  FFMA.RZ R0, R7.reuse, R9.reuse, R8.reuse ;  /* 0x0000000907007223 */ /* 0x1c0fe2000000c008 */
[C---:B------:R-:W-:Y:S01]  /*0670*/  VIADD R6, R10.reuse, 0x20 ;  /* 0x000000200a067836 */ /* 0x040fe20000000000 */
[C---:B------:R-:W-:Y:S02]  /*0680*/  ISETP.NE.AND P2, PT, R10.reuse, RZ, PT ;  /* 0x000000ff0a00720c */ /* 0x040fe40003f45270 */
[----:B------:R-:W-:Y:S02]  /*0690*/  ISETP.NE.AND P1, PT, R10, RZ, PT ;  /* 0x000000ff0a00720c */ /* 0x000fe40003f25270 */
[----:B------:R-:W-:Y:S01]  /*06a0*/  LOP3.LUT R3, R0, 0x7fffff, RZ, 0xc0, !PT ;  /* 0x007fffff00037812 */ /* 0x000fe200078ec0ff */
[CCC-:B------:R-:W-:Y:S01]  /*06b0*/  FFMA.RP R0, R7.reuse, R9.reuse, R8.reuse ;  /* 0x0000000907007223 */ /* 0x1c0fe20000008008 */
[----:B------:R-:W-:Y:S01]  /*06c0*/  FFMA.RM R7, R7, R9, R8 ;  /* 0x0000000907077223 */ /* 0x000fe20000004008 */
[----:B------:R-:W-:Y:S01]  /*06d0*/  IMAD.MOV R8, RZ, RZ, -R10 ;  /* 0x000000ffff087224 */ /* 0x000fe200078e0a0a */
[----:B------:R-:W-:-:S03]  /*06e0*/  LOP3.LUT R3, R3, 0x800000, RZ, 0xfc, !PT ;  /* 0x0080000003037812 */ /* 0x000fc600078efcff */
[----:B------:R-:W-:Y:S02]  /*06f0*/  FSETP.NEU.FTZ.AND P0, PT, R0, R7, PT ;  /* 0x000000070000720b */ /* 0x000fe40003f1d000 */
[----:B------:R-:W-:Y:S02]  /*0700*/  SHF.L.U32 R6, R3, R6, RZ ;  /* 0x0000000603067219 */ /* 0x000fe400000006ff */
[----:B------:R-:W-:Y:S02]  /*0710*/  SEL R0, R8, RZ, P2 ;  /* 0x000000ff08007207 */ /* 0x000fe40001000000 */
[----:B------:R-:W-:Y:S02]  /*0720*/  ISETP.NE.AND P1, PT, R6, RZ, P1 ;  /* 0x000000ff0600720c */ /* 0x000fe40000f25270 */
[----:B------:R-:W-:Y:S02]  /*0730*/  SHF.R.U32.HI R0, RZ, R0, R3 ;  /* 0x00000000ff007219 */ /* 0x000fe40000011603 */
[----:B------:R-:W-:-:S02]  /*0740*/  PLOP3.LUT P0, PT, P0, P1, PT, 0xf8, 0x8f ;  /* 0x00000000008f781c */ /* 0x000fc40000703f70 */
[----:B------:R-:W-:Y:S02]  /*0750*/  SHF.R.U32.HI R6, RZ, 0x1, R0 ;  /* 0x00000001ff067819 */ /* 0x000fe40000011600 */
[----:B------:R-:W-:-:S04]  /*0760*/  SEL R3, RZ, 0x1, !P0 ;  /* 0x00000001ff037807 */ /* 0x000fc80004000000 */
[----:B------:R-:W-:-:S04]  /*0770*/  LOP3.LUT R3, R3, 0x1, R6, 0xf8, !PT ;  /* 0x0000000103037812 */ /* 0x000fc800078ef806 */
[----:B------:R-:W-:-:S05]  /*0780*/  LOP3.LUT R3, R3, R0, RZ, 0xc0, !PT ;  /* 0x0000000003037212 */ /* 0x000fca00078ec0ff */
[----:B------:R-:W-:-:S05]  /*0790*/  IMAD.IADD R6, R6, 0x1, R3 ;  /* 0x0000000106067824 */ /* 0x000fca00078e0203 */
[----:B------:R-:W-:Y:S01]  /*07a0*/  LOP3.LUT R5, R6, R5, RZ, 0xfc, !PT ;  /* 0x0000000506057212 */ /* 0x000fe200078efcff */
[----:B------:R-:W-:Y:S06]  /*07b0*/  BRA `(.L_x_31) ;  /* 0x0000000000107947 */ /* 0x000fec0003800000 */
.L_x_30:
[----:B------:R-:W-:-:S04]  /*07c0*/  LOP3.LUT R5, R5, 0x80000000, RZ, 0xc0, !PT ;  /* 0x8000000005057812 */ /* 0x000fc800078ec0ff */
[----:B------:R-:W-:Y:S01]  /*07d0*/  LOP3.LUT R5, R5, 0x7f800000, RZ, 0xfc, !PT ;  /* 0x7f80000005057812 */ /* 0x000fe200078efcff */
[----:B------:R-:W-:Y:S06]  /*07e0*/  BRA `(.L_x_31) ;  /* 0x0000000000047947 */ /* 0x000fec0003800000 */
.L_x_29:
[----:B------:R-:W-:-:S07]  /*07f0*/  IMAD R5, R6, 0x800000, R5 ;  /* 0x0080000006057824 */ /* 0x000fce00078e0205 */
.L_x_31:
[----:B------:R-:W-:Y:S05]  /*0800*/  BSYNC.RECONVERGENT B2 ;  /* 0x0000000000027941 */ /* 0x000fea0003800200 */
.L_x_28:
[----:B------:R-:W-:Y:S05]  /*0810*/  BRA `(.L_x_32) ;  /* 0x0000000000207947 */ /* 0x000fea0003800000 */
.L_x_27:
[----:B------:R-:W-:-:S04]  /*0820*/  LOP3.LUT R5, R6, 0x80000000, R5, 0x48, !PT ;  /* 0x8000000006057812 */ /* 0x000fc800078e4805 */
[----:B------:R-:W-:Y:S01]  /*0830*/  LOP3.LUT R5, R5, 0x7f800000, RZ, 0xfc, !PT ;  /* 0x7f80000005057812 */ /* 0x000fe200078efcff */
[----:B------:R-:W-:Y:S06]  /*0840*/  BRA `(.L_x_32) ;  /* 0x0000000000147947 */ /* 0x000fec0003800000 */
.L_x_26:
[----:B------:R-:W-:Y:S01]  /*0850*/  LOP3.LUT R5, R6, 0x80000000, R5, 0x48, !PT ;  /* 0x8000000006057812 */ /* 0x000fe200078e4805 */
[----:B------:R-:W-:Y:S06]  /*0860*/  BRA `(.L_x_32) ;  /* 0x00000000000c7947 */ /* 0x000fec0003800000 */
.L_x_25:
[----:B------:R-:W0:Y:S01]  /*0870*/  MUFU.RSQ R5, -QNAN ;  /* 0xffc0000000057908 */ /* 0x000e220000001400 */
[----:B------:R-:W-:Y:S05]  /*0880*/  BRA `(.L_x_32) ;  /* 0x0000000000047947 */ /* 0x000fea0003800000 */
.L_x_24:
[----:B------:R-:W-:-:S07]  /*0890*/  FADD.FTZ R5, R0, 255 ;  /* 0x437f000000057421 */ /* 0x000fce0000010000 */
.L_x_32:
[----:B------:R-:W-:Y:S05]  /*08a0*/  BSYNC.RECONVERGENT B0 ;  /* 0x0000000000007941 */ /* 0x000fea0003800200 */
.L_x_21:
[----:B0-----:R-:W-:Y:S02]  /*08b0*/  IMAD.MOV.U32 R7, RZ, RZ, R5 ;  /* 0x000000ffff077224 */ /* 0x001fe400078e0005 */
[----:B------:R-:W-:-:S04]  /*08c0*/  IMAD.MOV.U32 R5, RZ, RZ, 0x0 ;  /* 0x00000000ff057424 */ /* 0x000fc800078e00ff */
[----:B------:R-:W-:Y:S05]  /*08d0*/  RET.REL.NODEC R4 `(_Z8rgb2grayPKhPfii) ;  /* 0xfffffff404c87950 */ /* 0x000fea0003c3ffff */
.L_x_33:
        /* <DEDUP_REMOVED lines=10> */
.L_x_35:


//--------------------- .nv.shared.reserved.0     --------------------------
	.section	.nv.shared.reserved.0,"aw",@nobits
	.weak		__nv_reservedSMEM_offset_0_alias
	.size		__nv_reservedSMEM_offset_0_alias, 0, 64
	.other		__nv_reservedSMEM_offset_0_alias,@"STO_CUDA_RESERVED_SHARED STV_DEFAULT"
__nv_reservedSMEM_offset_0_alias:
	.zero		0
	.zero		64


//--------------------- .nv.shared._Z10sobel_edgePKfPfii --------------------------
	.section	.nv.shared._Z10sobel_edgePKfPfii,"aw",@nobits
	.sectionflags	@""
	.align	4
.nv.shared._Z10sobel_edgePKfPfii:
	.zero		2392


//--------------------- .nv.shared._Z13gaussian_blurPKfPfii --------------------------
	.section	.nv.shared._Z13gaussian_blurPKfPfii,"aw",@nobits
	.sectionflags	@""
	.align	4
.nv.shared._Z13gaussian_blurPKfPfii:
	.zero		2392


//--------------------- .nv.constant0._Z11float2ucharPKfPhii --------------------------
	.section	.nv.constant0._Z11float2ucharPKfPhii,"a",@progbits
	.sectionflags	@""
	.align	4
.nv.constant0._Z11float2ucharPKfPhii:
	.zero		920


//--------------------- .nv.constant0._Z10sobel_edgePKfPfii --------------------------
	.section	.nv.constant0._Z10sobel_edgePKfPfii,"a",@progbits
	.sectionflags	@""
	.align	4
.nv.constant0._Z10sobel_edgePKfPfii:
	.zero		920


//--------------------- .nv.constant0._Z13gaussian_blurPKfPfii --------------------------
	.section	.nv.constant0._Z13gaussian_blurPKfPfii,"a",@progbits
	.sectionflags	@""
	.align	4
.nv.constant0._Z13gaussian_blurPKfPfii:
	.zero		920


//--------------------- .nv.constant0._Z8rgb2grayPKhPfii --------------------------
	.section	.nv.constant0._Z8rgb2grayPKhPfii,"a",@progbits
	.sectionflags	@""
	.align	4
.nv.constant0._Z8rgb2grayPKhPfii:
	.zero		920


//--------------------- SYMBOLS --------------------------

	.type		.nv.reservedSmem.offset0,@object
	.size		.nv.reservedSmem.offset0,0x4
	.type		.nv.reservedSmem.cap,@object
	.size		.nv.reservedSmem.cap,0x4
